	.target	sm_100a

	.elftype	@"ET_EXEC"


//--------------------- .note.nv.tkinfo           --------------------------
	.section	.note.nv.tkinfo,"",@"SHT_NOTE"
	.sectionflags	@"SHF_NOTE_NV_TKINFO"
	.tkinfo
        /*0018*/ 	.word	0x00000081
        /*0030*/ 	.string	""
        /*0030*/ 	.string	"ptxas-blackwell"
        /*0030*/ 	.string	"Cuda compilation tools, release 12.9, V12.9.86"
        /*0030*/ 	.string	"Build cuda_12.9.r12.9/compiler.36037853_0"
        /*0030*/ 	.string	"-v  -suppress-debug-info  -lineinfo  -arch sm_100a "



//--------------------- .note.nv.cuver            --------------------------
	.section	.note.nv.cuver,"",@"SHT_NOTE"
	.sectionflags	@"SHF_NOTE_NV_CUVER"
        /*0018*/ 	.short	0x0001
        /*001a*/ 	.short	0x0064
        /*001c*/ 	.short	0x0001
        /*001e*/ 	.short	0x0000
        /*0020*/ 	.short	0x0001
        /*0022*/ 	.short	0x0000


//--------------------- .nv.info                  --------------------------
	.section	.nv.info,"",@"SHT_CUDA_INFO"
	.align	4


	//----- nvinfo : EIATTR_REGCOUNT
	.align		4
        /*0000*/ 	.byte	0x04, 0x2f
        /*0002*/ 	.short	(.L_4 - .L_3)
	.align		4
.L_3:
        /*0004*/ 	.word	index@(gluon_mma)
        /*0008*/ 	.word	0x000000b9


	//----- nvinfo : EIATTR_FRAME_SIZE
	.align		4
.L_4:
        /*000c*/ 	.byte	0x04, 0x11
        /*000e*/ 	.short	(.L_6 - .L_5)
	.align		4
.L_5:
        /*0010*/ 	.word	index@($__internal_2_$__cuda_sm10x_tcgen05_guardrail_trap_unallocated_columns_being_dealloced)
        /*0014*/ 	.word	0x00000000


	//----- nvinfo : EIATTR_FRAME_SIZE
	.align		4
.L_6:
        /*0018*/ 	.byte	0x04, 0x11
        /*001a*/ 	.short	(.L_8 - .L_7)
	.align		4
.L_7:
        /*001c*/ 	.word	index@($__internal_1_$__cuda_sm10x_tcgen05_guardrail_trap_phase_invalid_during_alloc)
        /*0020*/ 	.word	0x00000000


	//----- nvinfo : EIATTR_FRAME_SIZE
	.align		4
.L_8:
        /*0024*/ 	.byte	0x04, 0x11
        /*0026*/ 	.short	(.L_10 - .L_9)
	.align		4
.L_9:
        /*0028*/ 	.word	index@($__internal_0_$__cuda_sm10x_tcgen05_guardrail_trap_col_being_dealloced_not_returned_by_alloc)
        /*002c*/ 	.word	0x00000000


	//----- nvinfo : EIATTR_FRAME_SIZE
	.align		4
.L_10:
        /*0030*/ 	.byte	0x04, 0x11
        /*0032*/ 	.short	(.L_12 - .L_11)
	.align		4
.L_11:
        /*0034*/ 	.word	index@(gluon_mma)
        /*0038*/ 	.word	0x00000000


	//----- nvinfo : EIATTR_MIN_STACK_SIZE
	.align		4
.L_12:
        /*003c*/ 	.byte	0x04, 0x12
        /*003e*/ 	.short	(.L_14 - .L_13)
	.align		4
.L_13:
        /*0040*/ 	.word	index@(gluon_mma)
        /*0044*/ 	.word	0x00000000
.L_14:


//--------------------- .nv.info.gluon_mma        --------------------------
	.section	.nv.info.gluon_mma,"",@"SHT_CUDA_INFO"
	.sectionflags	@""
	.align	4


	//----- nvinfo : EIATTR_CUDA_API_VERSION
	.align		4
        /*0000*/ 	.byte	0x04, 0x37
        /*0002*/ 	.short	(.L_16 - .L_15)
.L_15:
        /*0004*/ 	.word	0x00000081


	//----- nvinfo : EIATTR_KPARAM_INFO
	.align		4
.L_16:
        /*0008*/ 	.byte	0x04, 0x17
        /*000a*/ 	.short	(.L_18 - .L_17)
.L_17:
        /*000c*/ 	.word	0x00000000
        /*0010*/ 	.short	0x0004
        /*0012*/ 	.short	0x0020
        /*0014*/ 	.byte	0x00, 0xf4, 0x21, 0x00


	//----- nvinfo : EIATTR_KPARAM_INFO
	.align		4
.L_18:
        /*0018*/ 	.byte	0x04, 0x17
        /*001a*/ 	.short	(.L_20 - .L_19)
.L_19:
        /*001c*/ 	.word	0x00000000
        /*0020*/ 	.short	0x0003
        /*0022*/ 	.short	0x0018
        /*0024*/ 	.byte	0x00, 0xf4, 0x21, 0x00


	//----- nvinfo : EIATTR_KPARAM_INFO
	.align		4
.L_20:
        /*0028*/ 	.byte	0x04, 0x17
        /*002a*/ 	.short	(.L_22 - .L_21)
.L_21:
        /*002c*/ 	.word	0x00000000
        /*0030*/ 	.short	0x0002
        /*0032*/ 	.short	0x0010
        /*0034*/ 	.byte	0x00, 0xf4, 0x21, 0x00


	//----- nvinfo : EIATTR_KPARAM_INFO
	.align		4
.L_22:
        /*0038*/ 	.byte	0x04, 0x17
        /*003a*/ 	.short	(.L_24 - .L_23)
.L_23:
        /*003c*/ 	.word	0x00000000
        /*0040*/ 	.short	0x0001
        /*0042*/ 	.short	0x0008
        /*0044*/ 	.byte	0x00, 0xf4, 0x21, 0x00


	//----- nvinfo : EIATTR_KPARAM_INFO
	.align		4
.L_24:
        /*0048*/ 	.byte	0x04, 0x17
        /*004a*/ 	.short	(.L_26 - .L_25)
.L_25:
        /*004c*/ 	.word	0x00000000
        /*0050*/ 	.short	0x0000
        /*0052*/ 	.short	0x0000
        /*0054*/ 	.byte	0x00, 0xf4, 0x21, 0x00


	//----- nvinfo : EIATTR_AT_ENTRY_FRAGMENTS
	.align		4
.L_26:
        /*0058*/ 	.byte	0x04, 0x4f
        /*005a*/ 	.short	(.L_28 - .L_27)


	//   ....[0]....
.L_27:
        /*005c*/ 	.word	0x00000004


	//----- nvinfo : EIATTR_RESERVED_SMEM_USED
	.align		4
.L_28:
        /*0060*/ 	.byte	0x01, 0x41
	.zero		2


	//----- nvinfo : EIATTR_SPARSE_MMA_MASK
	.align		4
        /*0064*/ 	.byte	0x03, 0x50
        /*0066*/ 	.short	0x0000


	//----- nvinfo : EIATTR_TCGEN05_1CTA_USED
	.align		4
        /*0068*/ 	.byte	0x01, 0x51
	.zero		2


	//----- nvinfo : EIATTR_MAXREG_COUNT
	.align		4
        /*006c*/ 	.byte	0x03, 0x1b
        /*006e*/ 	.short	0x00ff


	//----- nvinfo : EIATTR_NUM_BARRIERS
	.align		4
        /*0070*/ 	.byte	0x02, 0x4c
        /*0072*/ 	.byte	0x01
	.zero		1


	//----- nvinfo : EIATTR_INT_WARP_WIDE_INSTR_OFFSETS
	.align		4
        /*0074*/ 	.byte	0x04, 0x31
        /*0076*/ 	.short	(.L_30 - .L_29)


	//   ....[0]....
.L_29:
        /*0078*/ 	.word	0x000011a0


	//   ....[1]....
        /*007c*/ 	.word	0x000011b0


	//   ....[2]....
        /*0080*/ 	.word	0x00001a40


	//   ....[3]....
        /*0084*/ 	.word	0x00001a50


	//   ....[4]....
        /*0088*/ 	.word	0x00002f90


	//   ....[5]....
        /*008c*/ 	.word	0x00002fe0


	//----- nvinfo : EIATTR_COOP_GROUP_MASK_REGIDS
	.align		4
.L_30:
        /*0090*/ 	.byte	0x04, 0x29
        /*0092*/ 	.short	(.L_32 - .L_31)


	//   ....[0]....
.L_31:
        /*0094*/ 	.word	0xffffffff


	//   ....[1]....
        /*0098*/ 	.word	0xffffffff


	//   ....[2]....
        /*009c*/ 	.word	0xffffffff


	//   ....[3]....
        /*00a0*/ 	.word	0xffffffff


	//----- nvinfo : EIATTR_COOP_GROUP_INSTR_OFFSETS
	.align		4
.L_32:
        /*00a4*/ 	.byte	0x04, 0x28
        /*00a6*/ 	.short	(.L_34 - .L_33)


	//   ....[0]....
.L_33:
        /*00a8*/ 	.word	0x00000050


	//   ....[1]....
        /*00ac*/ 	.word	0x00000310


	//   ....[2]....
        /*00b0*/ 	.word	0x00002e20


	//   ....[3]....
        /*00b4*/ 	.word	0x00003090


	//----- nvinfo : EIATTR_VRC_CTA_INIT_COUNT
	.align		4
.L_34:
        /*00b8*/ 	.byte	0x02, 0x4a
        /*00ba*/ 	.byte	0x80
	.zero		1


	//----- nvinfo : EIATTR_MBARRIER_INSTR_OFFSETS
	.align		4
        /*00bc*/ 	.byte	0x04, 0x39
        /*00be*/ 	.short	(.L_36 - .L_35)


	//   ....[0]....
.L_35:
        /*00c0*/ 	.word	0x00001850
        /*00c4*/ 	.word	0x000000ff
        /*00c8*/ 	.word	0x00006000
        /*00cc*/ 	.short	0x0100
        /*00ce*/ 	.byte	0x0e
	.zero		1


	//   ....[1]....
        /*00d0*/ 	.word	0x00001ae0
        /*00d4*/ 	.word	0x000000ff
        /*00d8*/ 	.word	0x00006000
        /*00dc*/ 	.short	0x010a
        /*00de*/ 	.byte	0x0e
	.zero		1


	//   ....[2]....
        /*00e0*/ 	.word	0x00001c40
        /*00e4*/ 	.word	0x000000ff
        /*00e8*/ 	.word	0x00006000
        /*00ec*/ 	.short	0x0108
        /*00ee*/ 	.byte	0x0e
	.zero		1


	//   ....[3]....
        /*00f0*/ 	.word	0x000030b0
        /*00f4*/ 	.word	0x000000ff
        /*00f8*/ 	.word	0x00006000
        /*00fc*/ 	.short	0x010a
        /*00fe*/ 	.byte	0x0e
	.zero		1


	//----- nvinfo : EIATTR_NUM_MBARRIERS
	.align		4
.L_36:
        /*0100*/ 	.byte	0x03, 0x38
        /*0102*/ 	.short	0x0001


	//----- nvinfo : EIATTR_EXIT_INSTR_OFFSETS
	.align		4
        /*0104*/ 	.byte	0x04, 0x1c
        /*0106*/ 	.short	(.L_38 - .L_37)


	//   ....[0]....
.L_37:
        /*0108*/ 	.word	0x000030a0


	//----- nvinfo : EIATTR_REQNTID
	.align		4
.L_38:
        /*010c*/ 	.byte	0x04, 0x10
        /*010e*/ 	.short	(.L_40 - .L_39)
.L_39:
        /*0110*/ 	.word	0x00000100
        /*0114*/ 	.word	0x00000001
        /*0118*/ 	.word	0x00000001


	//----- nvinfo : EIATTR_CRS_STACK_SIZE
	.align		4
.L_40:
        /*011c*/ 	.byte	0x04, 0x1e
        /*011e*/ 	.short	(.L_42 - .L_41)
.L_41:
        /*0120*/ 	.word	0x00000000


	//----- nvinfo : EIATTR_CBANK_PARAM_SIZE
	.align		4
.L_42:
        /*0124*/ 	.byte	0x03, 0x19
        /*0126*/ 	.short	0x0028


	//----- nvinfo : EIATTR_PARAM_CBANK
	.align		4
        /*0128*/ 	.byte	0x04, 0x0a
        /*012a*/ 	.short	(.L_44 - .L_43)
	.align		4
.L_43:
        /*012c*/ 	.word	index@(.nv.constant0.gluon_mma)
        /*0130*/ 	.short	0x0380
        /*0132*/ 	.short	0x0028


	//----- nvinfo : EIATTR_SW_WAR
	.align		4
.L_44:
        /*0134*/ 	.byte	0x04, 0x36
        /*0136*/ 	.short	(.L_46 - .L_45)
.L_45:
        /*0138*/ 	.word	0x00000008
.L_46:


//--------------------- .nv.compat                --------------------------
	.section	.nv.compat,"",@"SHT_CUDA_COMPAT_INFO"
	.align	4
        /*0000*/ 	.byte	0x02, 0x02, 0x02, 0x00, 0x02, 0x05, 0x05, 0x00, 0x02, 0x03, 0x00, 0x00, 0x02, 0x06, 0x01, 0x00


//--------------------- .nv.callgraph             --------------------------
	.section	.nv.callgraph,"",@"SHT_CUDA_CALLGRAPH"
	.align	4
	.sectionentsize	8
	.align		4
        /*0000*/ 	.word	0x00000000
	.align		4
        /*0004*/ 	.word	0xffffffff
	.align		4
        /*0008*/ 	.word	0x00000000
	.align		4
        /*000c*/ 	.word	0xfffffffe
	.align		4
        /*0010*/ 	.word	0x00000000
	.align		4
        /*0014*/ 	.word	0xfffffffd
	.align		4
        /*0018*/ 	.word	0x00000000
	.align		4
        /*001c*/ 	.word	0xfffffffc


//--------------------- .text.gluon_mma           --------------------------
	.section	.text.gluon_mma,"ax",@progbits
	.align	128
        .global         gluon_mma
        .type           gluon_mma,@function
        .size           gluon_mma,(.L_x_15 - gluon_mma)
        .other          gluon_mma,@"STO_CUDA_ENTRY STV_DEFAULT"
gluon_mma:
.text.gluon_mma:
[----:B------:R-:W0:Y:S01]  /*0000*/  LDC R1, c[0x0][0x37c] ;  /* 0x0000df00ff017b82 */ /* 0x000e220000000800 */
[----:B------:R-:W1:Y:S02]  /*0010*/  S2R R132, SR_TID.X ;  /* 0x0000000000847919 */ /* 0x000e640000002100 */
[----:B-1----:R-:W-:-:S13]  /*0020*/  ISETP.GE.U32.AND P1, PT, R132, 0x20, PT ;  /* 0x000000208400780c */ /* 0x002fda0003f26070 */
[----:B------:R-:W-:Y:S05]  /*0030*/  @P1 BRA `(.L_x_0) ;  /* 0x0000000000b81947 */ /* 0x000fea0003800000 */
[----:B------:R-:W1:Y:S01]  /*0040*/  S2UR UR6, SR_CgaCtaId ;  /* 0x00000000000679c3 */ /* 0x000e620000008800 */
[----:B------:R-:W-:Y:S01]  /*0050*/  NOP ;  /* 0x0000000000007918 */ /* 0x000fe20000000000 */
[----:B------:R-:W-:Y:S02]  /*0060*/  UMOV UR4, 0x40 ;  /* 0x0000004000047882 */ /* 0x000fe40000000000 */
[----:B-1----:R-:W-:-:S09]  /*0070*/  ULEA UR4, UR6, UR4, 0x18 ;  /* 0x0000000406047291 */ /* 0x002fd2000f8ec0ff */
[----:B------:R-:W1:Y:S01]  /*0080*/  LDS.U8 R0, [UR4] ;  /* 0x00000004ff007984 */ /* 0x000e620008000000 */
[----:B------:R-:W-:Y:S02]  /*0090*/  UMOV UR4, 0x400 ;  /* 0x0000040000047882 */ /* 0x000fe40000000000 */
[----:B------:R-:W-:Y:S01]  /*00a0*/  ULEA UR4, UR6, UR4, 0x18 ;  /* 0x0000000406047291 */ /* 0x000fe2000f8ec0ff */
[----:B-1----:R-:W-:-:S13]  /*00b0*/  ISETP.NE.AND P0, PT, R0, RZ, PT ;  /* 0x000000ff0000720c */ /* 0x002fda0003f05270 */
[----:B------:R-:W-:Y:S05]  /*00c0*/  @P0 BRA `(.L_x_1) ;  /* 0x00000000007c0947 */ /* 0x000fea0003800000 */
[----:B------:R-:W-:-:S13]  /*00d0*/  ELECT P0, URZ, PT ;  /* 0x0000000000ff782f */ /* 0x000fda0003800000 */
[----:B------:R-:W-:Y:S05]  /*00e0*/  @!P0 BRA `(.L_x_2) ;  /* 0x0000000000848947 */ /* 0x000fea0003800000 */
[----:B------:R-:W-:Y:S01]  /*00f0*/  UMOV UR5, 0x8 ;  /* 0x0000000800057882 */ /* 0x000fe20000000000 */
[----:B------:R-:W-:Y:S02]  /*0100*/  IMAD.MOV.U32 R4, RZ, RZ, 0x1 ;  /* 0x00000001ff047424 */ /* 0x000fe400078e00ff */
[----:B------:R-:W-:Y:S02]  /*0110*/  IMAD.MOV.U32 R5, RZ, RZ, 0xff ;  /* 0x000000ffff057424 */ /* 0x000fe400078e00ff */
[----:B------:R-:W-:Y:S04]  /*0120*/  DEPBAR.LE SB1, 0x36 ;  /* 0x00009d800000791a */ /* 0x000fe80000000000 */
[----:B------:R-:W1:Y:S02]  /*0130*/  UTCATOMSWS.FIND_AND_SET.ALIGN UP0, UR5, UR5 ;  /* 0x00000005000575e3 */ /* 0x000e640008000800 */
[----:B-1----:R-:W-:-:S04]  /*0140*/  PLOP3.LUT P0, PT, PT, PT, UP0, 0x80, 0x8 ;  /* 0x000000000008781c */ /* 0x002fc80003f0f008 */
[----:B------:R-:W-:-:S04]  /*0150*/  SEL R0, RZ, 0xffffffff, !P0 ;  /* 0xffffffffff007807 */ /* 0x000fc80004000000 */
[----:B------:R-:W-:Y:S01]  /*0160*/  ISETP.NE.AND P0, PT, R0, RZ, PT ;  /* 0x000000ff0000720c */ /* 0x000fe20003f05270 */
[----:B------:R-:W-:-:S12]  /*0170*/  IMAD.U32 R0, RZ, RZ, UR5 ;  /* 0x00000005ff007e24 */ /* 0x000fd8000f8e00ff */
[----:B------:R-:W-:Y:S05]  /*0180*/  @P0 BRA `(.L_x_3) ;  /* 0x0000000000240947 */ /* 0x000fea0003800000 */
.L_x_4:
[----:B------:R-:W-:Y:S05]  /*0190*/  NANOSLEEP 0x64 ;  /* 0x000000640000795d */ /* 0x000fea0003800000 */
[----:B------:R-:W-:-:S05]  /*01a0*/  UMOV UR5, 0x8 ;  /* 0x0000000800057882 */ /* 0x000fca0000000000 */
[----:B------:R-:W-:Y:S04]  /*01b0*/  DEPBAR.LE SB1, 0x36 ;  /* 0x00009d800000791a */ /* 0x000fe80000000000 */
[----:B------:R-:W1:Y:S02]  /*01c0*/  UTCATOMSWS.FIND_AND_SET.ALIGN UP0, UR5, UR5 ;  /* 0x00000005000575e3 */ /* 0x000e640008000800 */
[----:B-1----:R-:W-:-:S04]  /*01d0*/  PLOP3.LUT P0, PT, PT, PT, UP0, 0x80, 0x8 ;  /* 0x000000000008781c */ /* 0x002fc80003f0f008 */
[----:B------:R-:W-:-:S04]  /*01e0*/  SEL R0, RZ, 0xffffffff, !P0 ;  /* 0xffffffffff007807 */ /* 0x000fc80004000000 */
[----:B------:R-:W-:Y:S01]  /*01f0*/  ISETP.NE.AND P0, PT, R0, RZ, PT ;  /* 0x000000ff0000720c */ /* 0x000fe20003f05270 */
[----:B------:R-:W-:-:S12]  /*0200*/  IMAD.U32 R0, RZ, RZ, UR5 ;  /* 0x00000005ff007e24 */ /* 0x000fd8000f8e00ff */
[----:B------:R-:W-:Y:S05]  /*0210*/  @!P0 BRA `(.L_x_4) ;  /* 0xfffffffc00dc8947 */ /* 0x000fea000383ffff */
.L_x_3:
[C---:B------:R-:W-:Y:S01]  /*0220*/  VIADD R3, R0.reuse, 0x10 ;  /* 0x0000001000037836 */ /* 0x040fe20000000000 */
[----:B------:R-:W-:Y:S01]  /*0230*/  UMOV UR5, 0x50 ;  /* 0x0000005000057882 */ /* 0x000fe20000000000 */
[----:B------:R-:W-:Y:S01]  /*0240*/  SHF.L.U32 R2, R5, R0, RZ ;  /* 0x0000000005027219 */ /* 0x000fe200000006ff */
[----:B------:R-:W-:Y:S01]  /*0250*/  ULEA UR5, UR6, UR5, 0x18 ;  /* 0x0000000506057291 */ /* 0x000fe2000f8ec0ff */
[----:B------:R-:W-:Y:S01]  /*0260*/  IMAD.SHL.U32 R0, R0, 0x20, RZ ;  /* 0x0000002000007824 */ /* 0x000fe200078e00ff */
[----:B------:R-:W-:-:S04]  /*0270*/  SHF.L.U32 R3, R4, R3, RZ ;  /* 0x0000000304037219 */ /* 0x000fc800000006ff */
[----:B------:R-:W-:-:S05]  /*0280*/  LOP3.LUT R2, R3, R2, RZ, 0xfc, !PT ;  /* 0x0000000203027212 */ /* 0x000fca00078efcff */
[----:B------:R1:W-:Y:S04]  /*0290*/  ATOMS.OR RZ, [UR5], R2 ;  /* 0x00000002ffff798c */ /* 0x0003e8000b000005 */
[----:B------:R1:W-:Y:S01]  /*02a0*/  STS [UR4], R0 ;  /* 0x00000000ff007988 */ /* 0x0003e20008000804 */
[----:B------:R-:W-:Y:S05]  /*02b0*/  BRA `(.L_x_2) ;  /* 0x0000000000107947 */ /* 0x000fea0003800000 */
.L_x_1:
[----:B------:R-:W-:Y:S01]  /*02c0*/  IMAD.MOV.U32 R0, RZ, RZ, -0x1 ;  /* 0xffffffffff007424 */ /* 0x000fe200078e00ff */
[----:B------:R-:W-:-:S04]  /*02d0*/  MOV R2, 0x300 ;  /* 0x0000030000027802 */ /* 0x000fc80000000f00 */
[----:B------:R1:W-:Y:S03]  /*02e0*/  STS [UR4], R0 ;  /* 0x00000000ff007988 */ /* 0x0003e60008000804 */
[----:B01----:R-:W-:Y:S05]  /*02f0*/  CALL.REL.NOINC `($__internal_1_$__cuda_sm10x_tcgen05_guardrail_trap_phase_invalid_during_alloc) ;  /* 0x0000002c00847944 */ /* 0x003fea0003c00000 */
.L_x_2:
[----:B------:R-:W-:Y:S05]  /*0300*/  WARPSYNC.ALL ;  /* 0x0000000000007948 */ /* 0x000fea0003800000 */
[----:B------:R-:W-:Y:S01]  /*0310*/  NOP ;  /* 0x0000000000007918 */ /* 0x000fe20000000000 */
.L_x_0:
[----:B------:R-:W2:Y:S08]  /*0320*/  S2UR UR13, SR_CgaCtaId ;  /* 0x00000000000d79c3 */ /* 0x000eb00000008800 */
[----:B------:R-:W-:Y:S01]  /*0330*/  BAR.SYNC.DEFER_BLOCKING 0x0 ;  /* 0x0000000000007b1d */ /* 0x000fe20000010000 */
[----:B-1----:R-:W-:Y:S02]  /*0340*/  LOP3.LUT R0, R132, 0xe0, RZ, 0xc0, !PT ;  /* 0x000000e084007812 */ /* 0x002fe400078ec0ff */
[----:B------:R-:W-:-:S02]  /*0350*/  SHF.R.U32.HI R161, RZ, 0x5, R132 ;  /* 0x00000005ffa17819 */ /* 0x000fc40000011684 */
[----:B------:R-:W-:Y:S01]  /*0360*/  LOP3.LUT R3, R132, 0x1f, RZ, 0xc0, !PT ;  /* 0x0000001f84037812 */ /* 0x000fe200078ec0ff */
[----:B------:R-:W1:Y:S01]  /*0370*/  LDCU.64 UR6, c[0x0][0x380] ;  /* 0x00007000ff0677ac */ /* 0x000e620008000a00 */
[----:B------:R-:W-:Y:S01]  /*0380*/  IMAD.SHL.U32 R22, R0, 0x2, RZ ;  /* 0x0000000200167824 */ /* 0x000fe200078e00ff */
[----:B------:R-:W-:Y:S01]  /*0390*/  SGXT.U32 R161, R161, 0x3 ;  /* 0x00000003a1a1781a */ /* 0x000fe20000000000 */
[----:B------:R-:W3:Y:S01]  /*03a0*/  LDC.64 R20, c[0x0][0x388] ;  /* 0x0000e200ff147b82 */ /* 0x000ee20000000a00 */
[----:B------:R-:W-:Y:S01]  /*03b0*/  UMOV UR4, 0x400 ;  /* 0x0000040000047882 */ /* 0x000fe20000000000 */
[----:B------:R-:W4:Y:S01]  /*03c0*/  LDCU.64 UR16, c[0x0][0x358] ;  /* 0x00006b00ff1077ac */ /* 0x000f220008000a00 */
[C---:B------:R-:W-:Y:S02]  /*03d0*/  LOP3.LUT R2, R161.reuse, 0x8, RZ, 0xfc, !PT ;  /* 0x00000008a1027812 */ /* 0x040fe400078efcff */
[C---:B------:R-:W-:Y:S02]  /*03e0*/  LOP3.LUT R148, R161.reuse, 0x10, RZ, 0xfc, !PT ;  /* 0x00000010a1947812 */ /* 0x040fe400078efcff */
[----:B------:R-:W-:Y:S01]  /*03f0*/  LOP3.LUT R149, R161, 0x18, RZ, 0xfc, !PT ;  /* 0x00000018a1957812 */ /* 0x000fe200078efcff */
[----:B--2---:R-:W-:Y:S01]  /*0400*/  ULEA UR14, UR13, UR4, 0x18 ;  /* 0x000000040d0e7291 */ /* 0x004fe2000f8ec0ff */
[----:B-1----:R-:W-:-:S02]  /*0410*/  IADD3 R4, P0, P2, R3, UR6, R22 ;  /* 0x0000000603047c10 */ /* 0x002fc4000fa1e016 */
[----:B------:R-:W-:Y:S02]  /*0420*/  LEA R10, P3, R149, UR6, 0x6 ;  /* 0x00000006950a7c11 */ /* 0x000fe4000f8630ff */
[----:B------:R-:W-:Y:S02]  /*0430*/  IADD3.X R5, PT, PT, RZ, UR7, RZ, P0, P2 ;  /* 0x00000007ff057c10 */ /* 0x000fe400087e44ff */
[----:B------:R-:W-:Y:S02]  /*0440*/  LEA R6, P0, R2, UR6, 0x6 ;  /* 0x0000000602067c11 */ /* 0x000fe4000f8030ff */
[----:B------:R-:W1:Y:S01]  /*0450*/  LDS R106, [UR14] ;  /* 0x0000000eff6a7984 */ /* 0x000e620008000800 */
[----:B------:R-:W-:Y:S02]  /*0460*/  LEA R8, P2, R148, UR6, 0x6 ;  /* 0x0000000694087c11 */ /* 0x000fe4000f8430ff */
[----:B------:R-:W-:Y:S01]  /*0470*/  IADD3 R6, P4, PT, R3, R6, RZ ;  /* 0x0000000603067210 */ /* 0x000fe20007f9e0ff */
[----:B------:R-:W-:Y:S01]  /*0480*/  BAR.SYNC.DEFER_BLOCKING 0x0 ;  /* 0x0000000000007b1d */ /* 0x000fe20000010000 */
[----:B------:R-:W-:-:S02]  /*0490*/  LEA.HI.X R7, R2, UR7, RZ, 0x6, P0 ;  /* 0x0000000702077c11 */ /* 0x000fc400080f34ff */
[C---:B------:R-:W-:Y:S02]  /*04a0*/  IADD3 R8, P0, PT, R3.reuse, R8, RZ ;  /* 0x0000000803087210 */ /* 0x040fe40007f1e0ff */
[----:B------:R-:W-:Y:S01]  /*04b0*/  LEA.HI.X R9, R148, UR7, RZ, 0x6, P2 ;  /* 0x0000000794097c11 */ /* 0x000fe200090f34ff */
[----:B------:R-:W-:Y:S01]  /*04c0*/  IMAD.X R7, RZ, RZ, R7, P4 ;  /* 0x000000ffff077224 */ /* 0x000fe200020e0607 */
[----:B------:R-:W-:Y:S02]  /*04d0*/  IADD3 R10, P2, PT, R3, R10, RZ ;  /* 0x0000000a030a7210 */ /* 0x000fe40007f5e0ff */
[----:B------:R-:W-:Y:S02]  /*04e0*/  LEA.HI.X R11, R149, UR7, RZ, 0x6, P3 ;  /* 0x00000007950b7c11 */ /* 0x000fe400098f34ff */
[C---:B------:R-:W-:Y:S02]  /*04f0*/  LOP3.LUT R150, R161.reuse, 0x20, RZ, 0xfc, !PT ;  /* 0x00000020a1967812 */ /* 0x040fe400078efcff */
[C---:B------:R-:W-:Y:S01]  /*0500*/  LOP3.LUT R151, R161.reuse, 0x28, RZ, 0xfc, !PT ;  /* 0x00000028a1977812 */ /* 0x040fe200078efcff */
[----:B------:R-:W-:Y:S01]  /*0510*/  IMAD.X R9, RZ, RZ, R9, P0 ;  /* 0x000000ffff097224 */ /* 0x000fe200000e0609 */
[C---:B------:R-:W-:Y:S01]  /*0520*/  LOP3.LUT R152, R161.reuse, 0x30, RZ, 0xfc, !PT ;  /* 0x00000030a1987812 */ /* 0x040fe200078efcff */
[----:B------:R-:W-:Y:S01]  /*0530*/  IMAD.X R11, RZ, RZ, R11, P2 ;  /* 0x000000ffff0b7224 */ /* 0x000fe200010e060b */
[----:B------:R-:W-:Y:S01]  /*0540*/  LOP3.LUT R153, R161, 0x38, RZ, 0xfc, !PT ;  /* 0x00000038a1997812 */ /* 0x000fe200078efcff */
[----:B----4-:R-:W5:Y:S04]  /*0550*/  LDG.E.U8 R23, desc[UR16][R4.64] ;  /* 0x0000001004177981 */ /* 0x010f68000c1e1100 */
[----:B------:R2:W5:Y:S04]  /*0560*/  LDG.E.U8 R24, desc[UR16][R4.64+0x20] ;  /* 0x0000201004187981 */ /* 0x000568000c1e1100 */
[----:B------:R-:W5:Y:S04]  /*0570*/  LDG.E.U8 R25, desc[UR16][R6.64] ;  /* 0x0000001006197981 */ /* 0x000f68000c1e1100 */
[----:B------:R4:W5:Y:S01]  /*0580*/  LDG.E.U8 R26, desc[UR16][R6.64+0x20] ;  /* 0x00002010061a7981 */ /* 0x000962000c1e1100 */
[----:B--2---:R-:W-:-:S03]  /*0590*/  LEA R4, P0, R150, UR6, 0x6 ;  /* 0x0000000696047c11 */ /* 0x004fc6000f8030ff */
[----:B------:R-:W5:Y:S01]  /*05a0*/  LDG.E.U8 R27, desc[UR16][R8.64] ;  /* 0x00000010081b7981 */ /* 0x000f62000c1e1100 */
[----:B------:R-:W-:-:S03]  /*05b0*/  IADD3 R4, P3, PT, R3, R4, RZ ;  /* 0x0000000403047210 */ /* 0x000fc60007f7e0ff */
[----:B------:R2:W5:Y:S01]  /*05c0*/  LDG.E.U8 R28, desc[UR16][R8.64+0x20] ;  /* 0x00002010081c7981 */ /* 0x000562000c1e1100 */
[C---:B----4-:R-:W-:Y:S02]  /*05d0*/  LEA R6, P2, R151.reuse, UR6, 0x6 ;  /* 0x0000000697067c11 */ /* 0x050fe4000f8430ff */
[----:B------:R-:W-:Y:S01]  /*05e0*/  LEA.HI.X R5, R150, UR7, RZ, 0x6, P0 ;  /* 0x0000000796057c11 */ /* 0x000fe200080f34ff */
[----:B------:R-:W5:Y:S01]  /*05f0*/  LDG.E.U8 R29, desc[UR16][R10.64] ;  /* 0x000000100a1d7981 */ /* 0x000f62000c1e1100 */
[----:B------:R-:W-:Y:S02]  /*0600*/  LEA.HI.X R7, R151, UR7, RZ, 0x6, P2 ;  /* 0x0000000797077c11 */ /* 0x000fe400090f34ff */
[----:B------:R-:W-:Y:S01]  /*0610*/  IADD3 R6, P4, PT, R3, R6, RZ ;  /* 0x0000000603067210 */ /* 0x000fe20007f9e0ff */
[----:B------:R4:W5:Y:S01]  /*0620*/  LDG.E.U8 R30, desc[UR16][R10.64+0x20] ;  /* 0x000020100a1e7981 */ /* 0x000962000c1e1100 */
[C---:B--2---:R-:W-:Y:S01]  /*0630*/  LEA R8, P0, R152.reuse, UR6, 0x6 ;  /* 0x0000000698087c11 */ /* 0x044fe2000f8030ff */
[----:B------:R-:W-:Y:S01]  /*0640*/  IMAD.X R5, RZ, RZ, R5, P3 ;  /* 0x000000ffff057224 */ /* 0x000fe200018e0605 */
[----:B------:R-:W-:Y:S01]  /*0650*/  LOP3.LUT R157, R161, 0x40, RZ, 0xfc, !PT ;  /* 0x00000040a19d7812 */ /* 0x000fe200078efcff */
[----:B------:R-:W-:Y:S01]  /*0660*/  IMAD.X R7, RZ, RZ, R7, P4 ;  /* 0x000000ffff077224 */ /* 0x000fe200020e0607 */
[----:B------:R-:W-:-:S02]  /*0670*/  LEA.HI.X R9, R152, UR7, RZ, 0x6, P0 ;  /* 0x0000000798097c11 */ /* 0x000fc400080f34ff */
[----:B------:R-:W-:Y:S01]  /*0680*/  IADD3 R8, P3, PT, R3, R8, RZ ;  /* 0x0000000803087210 */ /* 0x000fe20007f7e0ff */
[----:B------:R-:W5:Y:S01]  /*0690*/  LDG.E.U8 R31, desc[UR16][R4.64] ;  /* 0x00000010041f7981 */ /* 0x000f62000c1e1100 */
[----:B----4-:R-:W-:Y:S02]  /*06a0*/  LEA R10, P2, R153, UR6, 0x6 ;  /* 0x00000006990a7c11 */ /* 0x010fe4000f8430ff */
[----:B------:R-:W-:Y:S01]  /*06b0*/  LOP3.LUT R154, R161, 0x48, RZ, 0xfc, !PT ;  /* 0x00000048a19a7812 */ /* 0x000fe200078efcff */
[----:B------:R2:W5:Y:S01]  /*06c0*/  LDG.E.U8 R32, desc[UR16][R4.64+0x20] ;  /* 0x0000201004207981 */ /* 0x000562000c1e1100 */
[----:B------:R-:W-:Y:S02]  /*06d0*/  IADD3 R10, P0, PT, R3, R10, RZ ;  /* 0x0000000a030a7210 */ /* 0x000fe40007f1e0ff */
[----:B------:R-:W-:Y:S01]  /*06e0*/  LEA.HI.X R11, R153, UR7, RZ, 0x6, P2 ;  /* 0x00000007990b7c11 */ /* 0x000fe200090f34ff */
[----:B------:R-:W-:Y:S01]  /*06f0*/  IMAD.X R9, RZ, RZ, R9, P3 ;  /* 0x000000ffff097224 */ /* 0x000fe200018e0609 */
[----:B------:R-:W5:Y:S01]  /*0700*/  LDG.E.U8 R33, desc[UR16][R6.64] ;  /* 0x0000001006217981 */ /* 0x000f62000c1e1100 */
[----:B------:R-:W-:-:S02]  /*0710*/  LOP3.LUT R155, R161, 0x50, RZ, 0xfc, !PT ;  /* 0x00000050a19b7812 */ /* 0x000fc400078efcff */
[----:B------:R-:W-:Y:S01]  /*0720*/  IMAD.X R11, RZ, RZ, R11, P0 ;  /* 0x000000ffff0b7224 */ /* 0x000fe200000e060b */
[----:B------:R4:W5:Y:S01]  /*0730*/  LDG.E.U8 R34, desc[UR16][R6.64+0x20] ;  /* 0x0000201006227981 */ /* 0x000962000c1e1100 */
[----:B--2---:R-:W-:Y:S02]  /*0740*/  LEA R4, P0, R157, UR6, 0x6 ;  /* 0x000000069d047c11 */ /* 0x004fe4000f8030ff */
[----:B------:R-:W-:Y:S01]  /*0750*/  LOP3.LUT R156, R161, 0x58, RZ, 0xfc, !PT ;  /* 0x00000058a19c7812 */ /* 0x000fe200078efcff */
[----:B------:R-:W5:Y:S01]  /*0760*/  LDG.E.U8 R35, desc[UR16][R8.64] ;  /* 0x0000001008237981 */ /* 0x000f62000c1e1100 */
[----:B------:R-:W-:-:S03]  /*0770*/  LEA.HI.X R5, R157, UR7, RZ, 0x6, P0 ;  /* 0x000000079d057c11 */ /* 0x000fc600080f34ff */
[----:B------:R2:W5:Y:S01]  /*0780*/  LDG.E.U8 R36, desc[UR16][R8.64+0x20] ;  /* 0x0000201008247981 */ /* 0x000562000c1e1100 */
[----:B----4-:R-:W-:-:S03]  /*0790*/  LEA R6, P2, R154, UR6, 0x6 ;  /* 0x000000069a067c11 */ /* 0x010fc6000f8430ff */
[----:B------:R-:W5:Y:S01]  /*07a0*/  LDG.E.U8 R37, desc[UR16][R10.64] ;  /* 0x000000100a257981 */ /* 0x000f62000c1e1100 */
[----:B------:R-:W-:Y:S02]  /*07b0*/  IADD3 R4, P3, PT, R3, R4, RZ ;  /* 0x0000000403047210 */ /* 0x000fe40007f7e0ff */
[----:B------:R-:W-:Y:S01]  /*07c0*/  LEA.HI.X R7, R154, UR7, RZ, 0x6, P2 ;  /* 0x000000079a077c11 */ /* 0x000fe200090f34ff */
[----:B------:R4:W5:Y:S01]  /*07d0*/  LDG.E.U8 R38, desc[UR16][R10.64+0x20] ;  /* 0x000020100a267981 */ /* 0x000962000c1e1100 */
[----:B--2---:R-:W-:Y:S01]  /*07e0*/  LEA R8, P0, R155, UR6, 0x6 ;  /* 0x000000069b087c11 */ /* 0x004fe2000f8030ff */
[----:B------:R-:W-:Y:S01]  /*07f0*/  IMAD.X R5, RZ, RZ, R5, P3 ;  /* 0x000000ffff057224 */ /* 0x000fe200018e0605 */
[----:B------:R-:W-:Y:S02]  /*0800*/  IADD3 R6, P4, PT, R3, R6, RZ ;  /* 0x0000000603067210 */ /* 0x000fe40007f9e0ff */
[----:B------:R-:W-:Y:S02]  /*0810*/  LEA.HI.X R9, R155, UR7, RZ, 0x6, P0 ;  /* 0x000000079b097c11 */ /* 0x000fe400080f34ff */
[----:B----4-:R-:W-:Y:S01]  /*0820*/  LEA R10, P2, R156, UR6, 0x6 ;  /* 0x000000069c0a7c11 */ /* 0x010fe2000f8430ff */
[----:B------:R-:W5:Y:S01]  /*0830*/  LDG.E.U8 R39, desc[UR16][R4.64] ;  /* 0x0000001004277981 */ /* 0x000f62000c1e1100 */
[----:B------:R-:W-:-:S02]  /*0840*/  LOP3.LUT R158, R161, 0x60, RZ, 0xfc, !PT ;  /* 0x00000060a19e7812 */ /* 0x000fc400078efcff */
[C---:B------:R-:W-:Y:S01]  /*0850*/  IADD3 R10, P0, PT, R3.reuse, R10, RZ ;  /* 0x0000000a030a7210 */ /* 0x040fe20007f1e0ff */
[----:B------:R2:W5:Y:S01]  /*0860*/  LDG.E.U8 R40, desc[UR16][R4.64+0x20] ;  /* 0x0000201004287981 */ /* 0x000562000c1e1100 */
[----:B------:R-:W-:Y:S01]  /*0870*/  LEA.HI.X R11, R156, UR7, RZ, 0x6, P2 ;  /* 0x000000079c0b7c11 */ /* 0x000fe200090f34ff */
[----:B------:R-:W-:Y:S01]  /*0880*/  IMAD.X R7, RZ, RZ, R7, P4 ;  /* 0x000000ffff077224 */ /* 0x000fe200020e0607 */
[----:B------:R-:W-:Y:S02]  /*0890*/  IADD3 R8, P3, PT, R3, R8, RZ ;  /* 0x0000000803087210 */ /* 0x000fe40007f7e0ff */
[----:B------:R-:W-:Y:S01]  /*08a0*/  LOP3.LUT R159, R161, 0x68, RZ, 0xfc, !PT ;  /* 0x00000068a19f7812 */ /* 0x000fe200078efcff */
[----:B------:R-:W-:Y:S01]  /*08b0*/  IMAD.X R11, RZ, RZ, R11, P0 ;  /* 0x000000ffff0b7224 */ /* 0x000fe200000e060b */
[----:B------:R-:W5:Y:S01]  /*08c0*/  LDG.E.U8 R41, desc[UR16][R6.64] ;  /* 0x0000001006297981 */ /* 0x000f62000c1e1100 */
[----:B------:R-:W-:Y:S01]  /*08d0*/  IMAD.X R9, RZ, RZ, R9, P3 ;  /* 0x000000ffff097224 */ /* 0x000fe200018e0609 */
[----:B--2---:R-:W-:-:S02]  /*08e0*/  LEA R4, P0, R158, UR6, 0x6 ;  /* 0x000000069e047c11 */ /* 0x004fc4000f8030ff */
[----:B------:R2:W5:Y:S01]  /*08f0*/  LDG.E.U8 R42, desc[UR16][R6.64+0x20] ;  /* 0x00002010062a7981 */ /* 0x000562000c1e1100 */
[----:B------:R-:W-:Y:S02]  /*0900*/  LOP3.LUT R160, R161, 0x70, RZ, 0xfc, !PT ;  /* 0x00000070a1a07812 */ /* 0x000fe400078efcff */
[----:B------:R-:W-:Y:S01]  /*0910*/  IADD3 R4, P3, PT, R3, R4, RZ ;  /* 0x0000000403047210 */ /* 0x000fe20007f7e0ff */
[----:B------:R-:W5:Y:S01]  /*0920*/  LDG.E.U8 R43, desc[UR16][R8.64] ;  /* 0x00000010082b7981 */ /* 0x000f62000c1e1100 */
[----:B------:R-:W-:Y:S02]  /*0930*/  LEA.HI.X R5, R158, UR7, RZ, 0x6, P0 ;  /* 0x000000079e057c11 */ /* 0x000fe400080f34ff */
[----:B------:R-:W-:Y:S01]  /*0940*/  LOP3.LUT R161, R161, 0x78, RZ, 0xfc, !PT ;  /* 0x00000078a1a17812 */ /* 0x000fe200078efcff */
[----:B------:R4:W5:Y:S01]  /*0950*/  LDG.E.U8 R44, desc[UR16][R8.64+0x20] ;  /* 0x00002010082c7981 */ /* 0x000962000c1e1100 */
[----:B--2---:R-:W-:Y:S01]  /*0960*/  LEA R6, P2, R159, UR6, 0x6 ;  /* 0x000000069f067c11 */ /* 0x004fe2000f8430ff */
[----:B------:R-:W-:-:S02]  /*0970*/  IMAD.X R5, RZ, RZ, R5, P3 ;  /* 0x000000ffff057224 */ /* 0x000fc400018e0605 */
[----:B------:R-:W5:Y:S01]  /*0980*/  LDG.E.U8 R45, desc[UR16][R10.64] ;  /* 0x000000100a2d7981 */ /* 0x000f62000c1e1100 */
[----:B------:R-:W-:-:S03]  /*0990*/  LEA.HI.X R7, R159, UR7, RZ, 0x6, P2 ;  /* 0x000000079f077c11 */ /* 0x000fc600090f34ff */
[----:B------:R2:W5:Y:S01]  /*09a0*/  LDG.E.U8 R46, desc[UR16][R10.64+0x20] ;  /* 0x000020100a2e7981 */ /* 0x000562000c1e1100 */
[----:B------:R-:W-:Y:S02]  /*09b0*/  IADD3 R6, P4, PT, R3, R6, RZ ;  /* 0x0000000603067210 */ /* 0x000fe40007f9e0ff */
[----:B----4-:R-:W-:Y:S01]  /*09c0*/  LEA R8, P0, R160, UR6, 0x6 ;  /* 0x00000006a0087c11 */ /* 0x010fe2000f8030ff */
[----:B------:R-:W5:Y:S01]  /*09d0*/  LDG.E.U8 R47, desc[UR16][R4.64] ;  /* 0x00000010042f7981 */ /* 0x000f62000c1e1100 */
[----:B---3--:R-:W-:Y:S02]  /*09e0*/  IMAD.WIDE.U32 R12, R0, 0x8, R20 ;  /* 0x00000008000c7825 */ /* 0x008fe400078e0014 */
[----:B------:R-:W-:Y:S01]  /*09f0*/  LEA.HI.X R9, R160, UR7, RZ, 0x6, P0 ;  /* 0x00000007a0097c11 */ /* 0x000fe200080f34ff */
[----:B------:R3:W5:Y:S01]  /*0a00*/  LDG.E.U8 R48, desc[UR16][R4.64+0x20] ;  /* 0x0000201004307981 */ /* 0x000762000c1e1100 */
[----:B--2---:R-:W-:Y:S01]  /*0a10*/  LEA R10, P2, R161, UR6, 0x6 ;  /* 0x00000006a10a7c11 */ /* 0x004fe2000f8430ff */
[----:B------:R-:W-:Y:S01]  /*0a20*/  IMAD.X R7, RZ, RZ, R7, P4 ;  /* 0x000000ffff077224 */ /* 0x000fe200020e0607 */
[----:B------:R-:W-:-:S02]  /*0a30*/  IADD3 R8, P3, PT, R3, R8, RZ ;  /* 0x0000000803087210 */ /* 0x000fc40007f7e0ff */
[----:B------:R-:W-:Y:S02]  /*0a40*/  LEA.HI.X R11, R161, UR7, RZ, 0x6, P2 ;  /* 0x00000007a10b7c11 */ /* 0x000fe400090f34ff */
[C---:B------:R-:W-:Y:S01]  /*0a50*/  IADD3 R10, P0, PT, R3.reuse, R10, RZ ;  /* 0x0000000a030a7210 */ /* 0x040fe20007f1e0ff */
[----:B---3--:R-:W-:Y:S01]  /*0a60*/  IMAD.WIDE.U32 R4, R148, 0x100, R20 ;  /* 0x0000010094047825 */ /* 0x008fe200078e0014 */
[----:B------:R-:W5:Y:S03]  /*0a70*/  LDG.E.U8 R49, desc[UR16][R6.64] ;  /* 0x0000001006317981 */ /* 0x000f66000c1e1100 */
[----:B------:R-:W-:Y:S01]  /*0a80*/  IMAD.X R11, RZ, RZ, R11, P0 ;  /* 0x000000ffff0b7224 */ /* 0x000fe200000e060b */
[----:B------:R2:W5:Y:S01]  /*0a90*/  LDG.E.U8 R50, desc[UR16][R6.64+0x20] ;  /* 0x0000201006327981 */ /* 0x000562000c1e1100 */
[----:B------:R-:W-:Y:S01]  /*0aa0*/  IMAD.X R9, RZ, RZ, R9, P3 ;  /* 0x000000ffff097224 */ /* 0x000fe200018e0609 */
[----:B------:R-:W-:-:S02]  /*0ab0*/  IADD3 R16, P0, PT, R3, R12, RZ ;  /* 0x0000000c03107210 */ /* 0x000fc40007f1e0ff */
[----:B------:R-:W-:Y:S01]  /*0ac0*/  IADD3 R18, P3, PT, R3, R4, RZ ;  /* 0x0000000403127210 */ /* 0x000fe20007f7e0ff */
[--C-:B------:R-:W-:Y:S01]  /*0ad0*/  IMAD.WIDE.U32 R14, R2, 0x100, R20.reuse ;  /* 0x00000100020e7825 */ /* 0x100fe200078e0014 */
[----:B------:R-:W5:Y:S03]  /*0ae0*/  LDG.E.U8 R53, desc[UR16][R10.64] ;  /* 0x000000100a357981 */ /* 0x000f66000c1e1100 */
[----:B--2---:R-:W-:Y:S01]  /*0af0*/  IMAD.WIDE.U32 R6, R149, 0x100, R20 ;  /* 0x0000010095067825 */ /* 0x004fe200078e0014 */
[----:B------:R2:W5:Y:S03]  /*0b00*/  LDG.E.U8 R54, desc[UR16][R10.64+0x20] ;  /* 0x000020100a367981 */ /* 0x000566000c1e1100 */
[----:B------:R-:W-:Y:S01]  /*0b10*/  IMAD.X R17, RZ, RZ, R13, P0 ;  /* 0x000000ffff117224 */ /* 0x000fe200000e060d */
[C---:B------:R-:W-:Y:S01]  /*0b20*/  IADD3 R6, P0, PT, R3.reuse, R6, RZ ;  /* 0x0000000603067210 */ /* 0x040fe20007f1e0ff */
[----:B------:R-:W-:Y:S01]  /*0b30*/  IMAD.X R19, RZ, RZ, R5, P3 ;  /* 0x000000ffff137224 */ /* 0x000fe200018e0605 */
[----:B------:R-:W5:Y:S01]  /*0b40*/  LDG.E.U8 R51, desc[UR16][R8.64] ;  /* 0x0000001008337981 */ /* 0x000f62000c1e1100 */
[----:B------:R-:W-:Y:S01]  /*0b50*/  IMAD.WIDE.U32 R4, R150, 0x100, R20 ;  /* 0x0000010096047825 */ /* 0x000fe200078e0014 */
[----:B------:R-:W-:-:S02]  /*0b60*/  IADD3 R14, P2, PT, R3, R14, RZ ;  /* 0x0000000e030e7210 */ /* 0x000fc40007f5e0ff */
[----:B------:R3:W5:Y:S01]  /*0b70*/  LDG.E.U8 R52, desc[UR16][R8.64+0x20] ;  /* 0x0000201008347981 */ /* 0x000762000c1e1100 */
[----:B--2---:R-:W-:Y:S01]  /*0b80*/  IMAD.WIDE.U32 R10, R152, 0x100, R20 ;  /* 0x00000100980a7825 */ /* 0x004fe200078e0014 */
[----:B------:R-:W-:Y:S02]  /*0b90*/  SHF.R.U32.HI R105, RZ, 0x5, R132 ;  /* 0x00000005ff697819 */ /* 0x000fe40000011684 */
[----:B------:R-:W5:Y:S01]  /*0ba0*/  LDG.E.U8 R57, desc[UR16][R16.64+0x80] ;  /* 0x0000801010397981 */ /* 0x000f62000c1e1100 */
[--C-:B------:R-:W-:Y:S01]  /*0bb0*/  IMAD.WIDE.U32 R12, R153, 0x100, R20.reuse ;  /* 0x00000100990c7825 */ /* 0x100fe200078e0014 */
[----:B------:R-:W-:Y:S02]  /*0bc0*/  IADD3 R10, P3, PT, R3, R10, RZ ;  /* 0x0000000a030a7210 */ /* 0x000fe40007f7e0ff */
[----:B------:R-:W5:Y:S01]  /*0bd0*/  LDG.E.U8 R58, desc[UR16][R16.64+0xa0] ;  /* 0x0000a010103a7981 */ /* 0x000f62000c1e1100 */
[----:B---3--:R-:W-:-:S03]  /*0be0*/  IMAD.WIDE.U32 R8, R151, 0x100, R20 ;  /* 0x0000010097087825 */ /* 0x008fc600078e0014 */
[----:B------:R-:W5:Y:S01]  /*0bf0*/  LDG.E.U8 R55, desc[UR16][R16.64+0x40] ;  /* 0x0000401010377981 */ /* 0x000f62000c1e1100 */
[----:B------:R-:W-:Y:S01]  /*0c00*/  IMAD.X R7, RZ, RZ, R7, P0 ;  /* 0x000000ffff077224 */ /* 0x000fe200000e0607 */
[C---:B------:R-:W-:Y:S01]  /*0c10*/  IADD3 R4, P0, PT, R3.reuse, R4, RZ ;  /* 0x0000000403047210 */ /* 0x040fe20007f1e0ff */
[----:B------:R-:W-:Y:S01]  /*0c20*/  IMAD.X R15, RZ, RZ, R15, P2 ;  /* 0x000000ffff0f7224 */ /* 0x000fe200010e060f */
[C---:B------:R-:W-:Y:S01]  /*0c30*/  IADD3 R8, P2, PT, R3.reuse, R8, RZ ;  /* 0x0000000803087210 */ /* 0x040fe20007f5e0ff */
[----:B------:R-:W5:Y:S01]  /*0c40*/  LDG.E.U8 R59, desc[UR16][R16.64+0xc0] ;  /* 0x0000c010103b7981 */ /* 0x000f62000c1e1100 */
[----:B------:R-:W-:Y:S01]  /*0c50*/  IADD3 R12, P4, PT, R3, R12, RZ ;  /* 0x0000000c030c7210 */ /* 0x000fe20007f9e0ff */
[----:B------:R-:W-:Y:S02]  /*0c60*/  IMAD.X R5, RZ, RZ, R5, P0 ;  /* 0x000000ffff057224 */ /* 0x000fe400000e0605 */
[----:B------:R-:W-:Y:S01]  /*0c70*/  IMAD.X R11, RZ, RZ, R11, P3 ;  /* 0x000000ffff0b7224 */ /* 0x000fe200018e060b */
[----:B------:R-:W5:Y:S01]  /*0c80*/  LDG.E.U8 R20, desc[UR16][R16.64] ;  /* 0x0000001010147981 */ /* 0x000f62000c1e1100 */
[----:B------:R-:W-:-:S02]  /*0c90*/  IMAD.X R9, RZ, RZ, R9, P2 ;  /* 0x000000ffff097224 */ /* 0x000fc400010e0609 */
[----:B------:R-:W-:Y:S01]  /*0ca0*/  IMAD.X R13, RZ, RZ, R13, P4 ;  /* 0x000000ffff0d7224 */ /* 0x000fe200020e060d */
[----:B------:R-:W5:Y:S04]  /*0cb0*/  LDG.E.U8 R21, desc[UR16][R16.64+0x20] ;  /* 0x0000201010157981 */ /* 0x000f68000c1e1100 */
        /* <DEDUP_REMOVED lines=9> */
[----:B------:R-:W5:Y:S01]  /*0d50*/  LDG.E.U8 R74, desc[UR16][R18.64+0xe0] ;  /* 0x0000e010124a7981 */ /* 0x000f62000c1e1100 */
[----:B------:R-:W-:-:S03]  /*0d60*/  R2UR UR12, R105 ;  /* 0x00000000690c72ca */ /* 0x000fc600000e0000 */
[----:B------:R-:W5:Y:S01]  /*0d70*/  LDG.E.U8 R61, desc[UR16][R14.64] ;  /* 0x000000100e3d7981 */ /* 0x000f62000c1e1100 */
[----:B-1----:R-:W-:-:S03]  /*0d80*/  R2UR UR15, R106 ;  /* 0x000000006a0f72ca */ /* 0x002fc600000e0000 */
        /* <DEDUP_REMOVED lines=30> */
[----:B------:R1:W5:Y:S04]  /*0f70*/  LDG.E.U8 R98, desc[UR16][R10.64+0xe0] ;  /* 0x0000e0100a627981 */ /* 0x000368000c1e1100 */
[----:B------:R2:W5:Y:S04]  /*0f80*/  LDG.E.U8 R87, desc[UR16][R8.64] ;  /* 0x0000001008577981 */ /* 0x000568000c1e1100 */
[----:B------:R2:W5:Y:S01]  /*0f90*/  LDG.E.U8 R89, desc[UR16][R8.64+0x80] ;  /* 0x0000801008597981 */ /* 0x000562000c1e1100 */
[----:B-1----:R-:W-:-:S03]  /*0fa0*/  SHF.R.U32.HI R10, RZ, 0x2, R132 ;  /* 0x00000002ff0a7819 */ /* 0x002fc60000011684 */
[----:B------:R2:W5:Y:S01]  /*0fb0*/  LDG.E.U8 R6, desc[UR16][R8.64+0x20] ;  /* 0x0000201008067981 */ /* 0x000562000c1e1100 */
[----:B------:R-:W-:-:S03]  /*0fc0*/  LOP3.LUT R11, R22, 0x1f, R132, 0xf8, !PT ;  /* 0x0000001f160b7812 */ /* 0x000fc600078ef884 */
[----:B------:R2:W5:Y:S04]  /*0fd0*/  LDG.E.U8 R90, desc[UR16][R8.64+0xa0] ;  /* 0x0000a010085a7981 */ /* 0x000568000c1e1100 */
[----:B------:R2:W5:Y:S04]  /*0fe0*/  LDG.E.U8 R7, desc[UR16][R8.64+0x40] ;  /* 0x0000401008077981 */ /* 0x000568000c1e1100 */
[----:B------:R2:W5:Y:S04]  /*0ff0*/  LDG.E.U8 R91, desc[UR16][R8.64+0xc0] ;  /* 0x0000c010085b7981 */ /* 0x000568000c1e1100 */
[----:B------:R2:W5:Y:S04]  /*1000*/  LDG.E.U8 R88, desc[UR16][R8.64+0x60] ;  /* 0x0000601008587981 */ /* 0x000568000c1e1100 */
[----:B------:R2:W5:Y:S01]  /*1010*/  LDG.E.U8 R92, desc[UR16][R8.64+0xe0] ;  /* 0x0000e010085c7981 */ /* 0x000562000c1e1100 */
[----:B------:R-:W-:-:S03]  /*1020*/  LOP3.LUT R10, R11, 0x30, R10, 0x78, !PT ;  /* 0x000000300b0a7812 */ /* 0x000fc600078e780a */
[----:B------:R2:W5:Y:S04]  /*1030*/  LDG.E.U8 R99, desc[UR16][R12.64] ;  /* 0x000000100c637981 */ /* 0x000568000c1e1100 */
[----:B------:R2:W5:Y:S04]  /*1040*/  LDG.E.U8 R101, desc[UR16][R12.64+0x80] ;  /* 0x000080100c657981 */ /* 0x000568000c1e1100 */
[----:B------:R2:W5:Y:S04]  /*1050*/  LDG.E.U8 R8, desc[UR16][R12.64+0x20] ;  /* 0x000020100c087981 */ /* 0x000568000c1e1100 */
[----:B------:R2:W5:Y:S04]  /*1060*/  LDG.E.U8 R102, desc[UR16][R12.64+0xa0] ;  /* 0x0000a0100c667981 */ /* 0x000568000c1e1100 */
[----:B------:R2:W5:Y:S04]  /*1070*/  LDG.E.U8 R9, desc[UR16][R12.64+0x40] ;  /* 0x000040100c097981 */ /* 0x000568000c1e1100 */
[----:B------:R2:W5:Y:S04]  /*1080*/  LDG.E.U8 R103, desc[UR16][R12.64+0xc0] ;  /* 0x0000c0100c677981 */ /* 0x000568000c1e1100 */
[----:B------:R2:W5:Y:S04]  /*1090*/  LDG.E.U8 R100, desc[UR16][R12.64+0x60] ;  /* 0x000060100c647981 */ /* 0x000568000c1e1100 */
[----:B------:R2:W5:Y:S01]  /*10a0*/  LDG.E.U8 R104, desc[UR16][R12.64+0xe0] ;  /* 0x0000e0100c687981 */ /* 0x000562000c1e1100 */
[----:B------:R-:W-:Y:S05]  /*10b0*/  @P1 BRA `(.L_x_5) ;  /* 0x0000000000181947 */ /* 0x000fea0003800000 */
[----:B------:R-:W-:Y:S01]  /*10c0*/  ELECT P0, URZ, PT ;  /* 0x0000000000ff782f */ /* 0x000fe20003800000 */
[----:B------:R-:W-:Y:S01]  /*10d0*/  IMAD.MOV.U32 R11, RZ, RZ, 0x1 ;  /* 0x00000001ff0b7424 */ /* 0x000fe200078e00ff */
[----:B------:R-:W-:Y:S01]  /*10e0*/  UMOV UR4, 0x40 ;  /* 0x0000004000047882 */ /* 0x000fe20000000000 */
[----:B------:R-:W-:Y:S01]  /*10f0*/  UVIRTCOUNT.DEALLOC.SMPOOL 0x80 ;  /* 0x000000800000784c */ /* 0x000fe20000000000 */
[----:B------:R-:W-:-:S09]  /*1100*/  ULEA UR4, UR13, UR4, 0x18 ;  /* 0x000000040d047291 */ /* 0x000fd2000f8ec0ff */
[----:B------:R1:W-:Y:S03]  /*1110*/  @P0 STS.U8 [UR4], R11 ;  /* 0x0000000bff000988 */ /* 0x0003e60008000004 */
.L_x_5:
[----:B------:R-:W-:Y:S01]  /*1120*/  LOP3.LUT P2, RZ, R132, 0xff, RZ, 0xc0, !PT ;  /* 0x000000ff84ff7812 */ /* 0x000fe2000784c0ff */
[----:B-----5:R-:W-:Y:S01]  /*1130*/  STS.U8 [R10+UR14+0x4200], R25 ;  /* 0x004200190a007988 */ /* 0x020fe2000800000e */
[----:B-1----:R-:W-:Y:S01]  /*1140*/  LOP3.LUT R11, R10, 0x20, RZ, 0x3c, !PT ;  /* 0x000000200a0b7812 */ /* 0x002fe200078e3cff */
[----:B------:R-:W-:Y:S01]  /*1150*/  UMOV UR4, 0x1 ;  /* 0x0000000100047882 */ /* 0x000fe20000000000 */
[----:B------:R-:W-:Y:S01]  /*1160*/  SHF.R.U32.HI R133, RZ, 0x1, R0 ;  /* 0x00000001ff857819 */ /* 0x000fe20000011600 */
[----:B------:R-:W-:Y:S04]  /*1170*/  STS.U8 [R10+UR14+0x4400], R27 ;  /* 0x0044001b0a007988 */ /* 0x000fe8000800000e */
[----:B------:R-:W-:Y:S04]  /*1180*/  STS.U8 [R10+UR14+0x4000], R23 ;  /* 0x004000170a007988 */ /* 0x000fe8000800000e */
[----:B------:R-:W-:Y:S01]  /*1190*/  STS.U8 [R10+UR14+0x4600], R29 ;  /* 0x0046001d0a007988 */ /* 0x000fe2000800000e */
[----:B------:R-:W-:Y:S01]  /*11a0*/  VOTEU.ALL UP0, P2 ;  /* 0x0000000000ff7886 */ /* 0x000fe20001000000 */
[----:B------:R-:W-:-:S02]  /*11b0*/  VOTEU.ALL UP1, P2 ;  /* 0x0000000000ff7886 */ /* 0x000fc40001020000 */
[----:B------:R-:W-:Y:S02]  /*11c0*/  STS.U8 [R10+UR14+0x4800], R31 ;  /* 0x0048001f0a007988 */ /* 0x000fe4000800000e */
[----:B------:R-:W-:-:S04]  /*11d0*/  @!UP0 UIADD3 UR4, UPT, UPT, -UR4, 0x100000, URZ ;  /* 0x0010000004048890 */ /* 0x000fc8000fffe1ff */
[----:B------:R-:W-:Y:S02]  /*11e0*/  @!UP0 USHF.L.U32 UR5, UR4, 0xb, URZ ;  /* 0x0000000b04058899 */ /* 0x000fe400080006ff */
[----:B------:R-:W-:Y:S02]  /*11f0*/  @!UP0 USHF.L.U32 UR4, UR4, 0x1, URZ ;  /* 0x0000000104048899 */ /* 0x000fe400080006ff */
[----:B------:R-:W-:Y:S01]  /*1200*/  UISETP.NE.U32.AND UP0, UPT, UR12, URZ, UPT ;  /* 0x000000ff0c00728c */ /* 0x000fe2000bf05070 */
[----:B------:R-:W-:Y:S04]  /*1210*/  STS.U8 [R10+UR14+0x4a00], R33 ;  /* 0x004a00210a007988 */ /* 0x000fe8000800000e */
        /* <DEDUP_REMOVED lines=9> */
[----:B------:R1:W-:Y:S04]  /*12b0*/  STS.U8 [R10+UR14+0x5e00], R53 ;  /* 0x005e00350a007988 */ /* 0x0003e8000800000e */
[----:B------:R-:W-:Y:S04]  /*12c0*/  STS.U8 [R11+UR14+0x4000], R24 ;  /* 0x004000180b007988 */ /* 0x000fe8000800000e */
[----:B------:R-:W-:Y:S01]  /*12d0*/  STS.U8 [R11+UR14+0x4200], R26 ;  /* 0x0042001a0b007988 */ /* 0x000fe2000800000e */
[----:B-1----:R-:W-:-:S03]  /*12e0*/  IMAD R10, R0, 0x4, R3 ;  /* 0x00000004000a7824 */ /* 0x002fc600078e0203 */
[----:B------:R-:W-:Y:S02]  /*12f0*/  STS.U8 [R11+UR14+0x4400], R28 ;  /* 0x0044001c0b007988 */ /* 0x000fe4000800000e */
[----:B------:R-:W-:Y:S02]  /*1300*/  LOP3.LUT R10, R10, R133, RZ, 0x3c, !PT ;  /* 0x000000850a0a7212 */ /* 0x000fe400078e3cff */
[----:B------:R-:W-:Y:S02]  /*1310*/  STS.U8 [R11+UR14+0x4600], R30 ;  /* 0x0046001e0b007988 */ /* 0x000fe4000800000e */
[C---:B--2---:R-:W-:Y:S02]  /*1320*/  LOP3.LUT R12, R10.reuse, 0x40, RZ, 0x3c, !PT ;  /* 0x000000400a0c7812 */ /* 0x044fe400078e3cff */
        /* <DEDUP_REMOVED lines=12> */
[----:B------:R-:W-:Y:S04]  /*13f0*/  STS.U8 [R10+UR14], R20 ;  /* 0x000000140a007988 */ /* 0x000fe8000800000e */
[----:B------:R-:W-:Y:S01]  /*1400*/  STS.U8 [R10+UR14+0x2000], R57 ;  /* 0x002000390a007988 */ /* 0x000fe2000800000e */
[----:B-1----:R-:W-:-:S03]  /*1410*/  LOP3.LUT R11, R10, 0x20, RZ, 0x3c, !PT ;  /* 0x000000200a0b7812 */ /* 0x002fc600078e3cff */
        /* <DEDUP_REMOVED lines=14> */
[----:B------:R-:W-:Y:S04]  /*1500*/  STS.U8 [R11+UR14], R21 ;  /* 0x000000150b007988 */ /* 0x000fe8000800000e */
        /* <DEDUP_REMOVED lines=14> */
[----:B-1----:R-:W-:-:S03]  /*15f0*/  LOP3.LUT R4, R132, 0xff, RZ, 0xc0, !PT ;  /* 0x000000ff84047812 */ /* 0x002fc600078ec0ff */
[----:B------:R1:W-:Y:S04]  /*1600*/  STS.U8 [R11+UR14+0x3c00], R102 ;  /* 0x003c00660b007988 */ /* 0x0003e8000800000e */
[----:B------:R2:W-:Y:S04]  /*1610*/  STS.U8 [R12+UR14], R55 ;  /* 0x000000370c007988 */ /* 0x0005e8000800000e */
[----:B------:R2:W-:Y:S01]  /*1620*/  STS.U8 [R12+UR14+0x2000], R59 ;  /* 0x0020003b0c007988 */ /* 0x0005e2000800000e */
[----:B-1----:R-:W-:-:S03]  /*1630*/  LOP3.LUT R11, R10, 0x60, RZ, 0x3c, !PT ;  /* 0x000000600a0b7812 */ /* 0x002fc600078e3cff */
[----:B------:R2:W-:Y:S04]  /*1640*/  STS.U8 [R12+UR14+0x400], R63 ;  /* 0x0004003f0c007988 */ /* 0x0005e8000800000e */
        /* <DEDUP_REMOVED lines=13> */
[----:B------:R2:W-:Y:S04]  /*1720*/  STS.U8 [R11+UR14], R56 ;  /* 0x000000380b007988 */ /* 0x0005e8000800000e */
        /* <DEDUP_REMOVED lines=14> */
[----:B------:R2:W-:Y:S01]  /*1810*/  STS.U8 [R11+UR14+0x3c00], R104 ;  /* 0x003c00680b007988 */ /* 0x0005e2000800000e */
[----:B------:R1:W-:Y:S06]  /*1820*/  MEMBAR.ALL.CTA ;  /* 0x0000000000007992 */ /* 0x0003ec0000008000 */
[----:B-1----:R-:W-:Y:S04]  /*1830*/  FENCE.VIEW.ASYNC.S ;  /* 0x00000000000073c6 */ /* 0x002fe80000000000 */
[----:B------:R-:W1:Y:S02]  /*1840*/  FENCE.VIEW.ASYNC.S ;  /* 0x00000000000073c6 */ /* 0x000e640000000000 */
[----:B-1----:R2:W1:Y:S02]  /*1850*/  @!UP1 SYNCS.EXCH.64 URZ, [UR14+0x6000], UR4 ;  /* 0x006000040eff95b2 */ /* 0x0024640008000100 */
[----:B-1----:R-:W-:Y:S06]  /*1860*/  BAR.SYNC.DEFER_BLOCKING 0x0 ;  /* 0x0000000000007b1d */ /* 0x002fec0000010000 */
[----:B--2---:R-:W-:Y:S05]  /*1870*/  BRA.U UP0, `(.L_x_6) ;  /* 0x00000001005c7547 */ /* 0x004fea000b800000 */
[----:B------:R-:W-:Y:S02]  /*1880*/  UIADD3 UR4, UPT, UPT, UR14, 0x4000, URZ ;  /* 0x000040000e047890 */ /* 0x000fe4000fffe0ff */
[----:B------:R-:W-:Y:S02]  /*1890*/  USHF.R.U32.HI UR6, URZ, 0x4, UR14 ;  /* 0x00000004ff067899 */ /* 0x000fe4000801160e */
[----:B------:R-:W-:Y:S02]  /*18a0*/  USHF.R.U32.HI UR4, URZ, 0x4, UR4 ;  /* 0x00000004ff047899 */ /* 0x000fe40008011604 */
[----:B------:R-:W-:Y:S02]  /*18b0*/  USGXT.U32 UR6, UR6, 0xe ;  /* 0x0000000e0606789a */ /* 0x000fe40008000000 */
[----:B------:R-:W-:Y:S01]  /*18c0*/  USGXT.U32 UR4, UR4, 0xe ;  /* 0x0000000e0404789a */ /* 0x000fe20008000000 */
[----:B------:R-:W-:Y:S01]  /*18d0*/  UMOV UR10, 0x2000100 ;  /* 0x02000100000a7882 */ /* 0x000fe20000000000 */
[----:B------:R-:W-:Y:S01]  /*18e0*/  UMOV UR11, 0x40004040 ;  /* 0x40004040000b7882 */ /* 0x000fe20000000000 */
[----:B------:R-:W-:Y:S01]  /*18f0*/  UMOV UR7, URZ ;  /* 0x000000ff00077c82 */ /* 0x000fe20008000000 */
[----:B------:R-:W-:Y:S01]  /*1900*/  UMOV UR8, 0xfffffffe ;  /* 0xfffffffe00087882 */ /* 0x000fe20000000000 */
[----:B------:R-:W-:Y:S01]  /*1910*/  UMOV UR9, 0x7fffbfdf ;  /* 0x7fffbfdf00097882 */ /* 0x000fe20000000000 */
[----:B------:R-:W-:Y:S01]  /*1920*/  UIADD3.64 UR10, UPT, UPT, UR6, UR10, URZ ;  /* 0x0000000a060a7297 */ /* 0x000fe2000fffe0ff */
[----:B------:R-:W-:Y:S01]  /*1930*/  UMOV UR5, URZ ;  /* 0x000000ff00057c82 */ /* 0x000fe20008000000 */
[----:B------:R-:W-:-:S02]  /*1940*/  ULOP3.LUT UR6, UR6, 0x2000000, URZ, 0xfc, !UPT ;  /* 0x0200000006067892 */ /* 0x000fc4000f8efcff */
[----:B------:R-:W-:Y:S01]  /*1950*/  UIADD3.64 UR8, UPT, UPT, UR4, -UR8, URZ ;  /* 0x8000000804087297 */ /* 0x000fe2000fffe0ff */
[----:B------:R-:W-:Y:S01]  /*1960*/  UMOV UR18, 0x0 ;  /* 0x0000000000127882 */ /* 0x000fe20000000000 */
[----:B------:R-:W-:Y:S01]  /*1970*/  UMOV UR19, 0x8410010 ;  /* 0x0841001000137882 */ /* 0x000fe20000000000 */
[----:B------:R-:W-:Y:S01]  /*1980*/  UMOV UR5, 0x80004020 ;  /* 0x8000402000057882 */ /* 0x000fe20000000000 */
[----:B------:R-:W-:Y:S01]  /*1990*/  UMOV UR7, 0x40004040 ;  /* 0x4000404000077882 */ /* 0x000fe20000000000 */
[----:B------:R-:W-:Y:S01]  /*19a0*/  UMOV UR20, 0x0 ;  /* 0x0000000000147882 */ /* 0x000fe20000000000 */
[----:B------:R-:W-:Y:S01]  /*19b0*/  UMOV UR21, 0x8410010 ;  /* 0x0841001000157882 */ /* 0x000fe20000000000 */
[----:B------:R1:W-:Y:S02]  /*19c0*/  UTCQMMA gdesc[UR4], gdesc[UR6], tmem[UR15], tmem[UR18], idesc[UR19], !UPT ;  /* 0x00ff1206040075ea */ /* 0x0003e4000f80030f */
[----:B------:R1:W-:Y:S01]  /*19d0*/  UTCQMMA gdesc[UR8], gdesc[UR10], tmem[UR15], tmem[UR20], idesc[UR21], UPT ;  /* 0x00ff140a080075ea */ /* 0x0003e2000b80030f */
[----:B------:R-:W-:-:S02]  /*19e0*/  NOP ;  /* 0x0000000000007918 */ /* 0x000fc40000000000 */
.L_x_6:
[----:B------:R-:W-:Y:S01]  /*19f0*/  ELECT P0, URZ, PT ;  /* 0x0000000000ff782f */ /* 0x000fe20003800000 */
[----:B------:R-:W-:Y:S01]  /*1a00*/  IMAD.SHL.U32 R134, R132, 0x10, RZ ;  /* 0x0000001084867824 */ /* 0x000fe200078e00ff */
[----:B-1----:R-:W-:Y:S02]  /*1a10*/  UIADD3 UR4, UPT, UPT, UR14, 0x6000, URZ ;  /* 0x000060000e047890 */ /* 0x002fe4000fffe0ff */
[----:B------:R-:W-:Y:S01]  /*1a20*/  ISETP.LT.U32.AND P0, PT, R4, 0x20, P0 ;  /* 0x000000200400780c */ /* 0x000fe20000701070 */
[----:B------:R-:W-:-:S12]  /*1a30*/  UMOV UR5, URZ ;  /* 0x000000ff00057c82 */ /* 0x000fd80008000000 */
[----:B------:R-:W-:Y:S01]  /*1a40*/  VOTEU.ANY UP0, P0 ;  /* 0x0000000000ff7886 */ /* 0x000fe20000000100 */
[----:B------:R-:W-:-:S04]  /*1a50*/  VOTEU.ANY UP1, P0 ;  /* 0x0000000000ff7886 */ /* 0x000fc80000020100 */
[----:B------:R-:W-:Y:S01]  /*1a60*/  @UP0 UMOV UR6, UR4 ;  /* 0x0000000400060c82 */ /* 0x000fe20008000000 */
[----:B------:R-:W-:Y:S01]  /*1a70*/  USHF.L.U32 UR4, UR12, 0x15, URZ ;  /* 0x000000150c047899 */ /* 0x000fe200080006ff */
[----:B------:R1:W-:Y:S01]  /*1a80*/  @UP1 UTCBAR [UR6], URZ ;  /* 0x000000ff060013e9 */ /* 0x0003e200080000ff */
[----:B------:R-:W-:Y:S01]  /*1a90*/  BAR.SYNC.DEFER_BLOCKING 0x0 ;  /* 0x0000000000007b1d */ /* 0x000fe20000010000 */
[----:B------:R-:W-:Y:S02]  /*1aa0*/  USHF.L.U32 UR5, UR12, 0x5, URZ ;  /* 0x000000050c057899 */ /* 0x000fe400080006ff */
[----:B------:R-:W-:Y:S02]  /*1ab0*/  ULOP3.LUT UR4, UR4, 0x600000, URZ, 0xc0, !UPT ;  /* 0x0060000004047892 */ /* 0x000fe4000f8ec0ff */
[----:B------:R-:W-:-:S04]  /*1ac0*/  ULOP3.LUT UR5, UR5, 0x80, URZ, 0xc0, !UPT ;  /* 0x0000008005057892 */ /* 0x000fc8000f8ec0ff */
[----:B------:R-:W-:Y:S01]  /*1ad0*/  UIADD3 UR4, UPT, UPT, UR5, UR4, UR15 ;  /* 0x0000000405047290 */ /* 0x000fe2000fffe00f */
[----:B------:R-:W2:Y:S02]  /*1ae0*/  SYNCS.PHASECHK.TRANS64.TRYWAIT P0, [UR14+0x6000], RZ ;  /* 0x006000ffff0075a7 */ /* 0x000ea4000800110e */
[----:B-12---:R-:W-:Y:S09]  /*1af0*/  @!P0 BRA `(.L_x_7) ;  /* 0x00000014006c8947 */ /* 0x006ff20003800000 */
.L_x_11:
[----:B------:R-:W-:Y:S01]  /*1b00*/  BAR.SYNC.DEFER_BLOCKING 0x0 ;  /* 0x0000000000007b1d */ /* 0x000fe20000010000 */
[C---:B------:R-:W-:Y:S01]  /*1b10*/  LOP3.LUT R135, R132.reuse, 0x7, RZ, 0xc0, !PT ;  /* 0x0000000784877812 */ /* 0x040fe200078ec0ff */
[----:B------:R-:W-:Y:S01]  /*1b20*/  IMAD.SHL.U32 R136, R132, 0x100, RZ ;  /* 0x0000010084887824 */ /* 0x000fe200078e00ff */
[----:B------:R-:W-:Y:S01]  /*1b30*/  LOP3.LUT R134, R134, 0xff0, RZ, 0xc0, !PT ;  /* 0x00000ff086867812 */ /* 0x000fe200078ec0ff */
[----:B------:R-:W-:Y:S02]  /*1b40*/  IMAD.SHL.U32 R132, R132, 0x8, RZ ;  /* 0x0000000884847824 */ /* 0x000fe400078e00ff */
[----:B------:R-:W1:Y:S01]  /*1b50*/  LDCU.64 UR6, c[0x0][0x390] ;  /* 0x00007200ff0677ac */ /* 0x000e620008000a00 */
[----:B------:R-:W-:Y:S01]  /*1b60*/  LOP3.LUT R136, R136, 0x800, RZ, 0xc0, !PT ;  /* 0x0000080088887812 */ /* 0x000fe200078ec0ff */
[----:B------:R-:W2:Y:S01]  /*1b70*/  LDTM.x128 R4, tmem[UR4] ;  /* 0x00000004000479ee */ /* 0x000ea200083c0000 */
[----:B------:R-:W-:Y:S01]  /*1b80*/  IMAD R179, R135, 0x1000, R134 ;  /* 0x0000100087b37824 */ /* 0x000fe200078e0286 */
[----:B------:R-:W3:Y:S01]  /*1b90*/  LDCU.64 UR4, c[0x0][0x390] ;  /* 0x00007200ff0477ac */ /* 0x000ee20008000a00 */
[----:B------:R-:W-:Y:S01]  /*1ba0*/  IMAD R134, R0, 0x8, R135 ;  /* 0x0000000800867824 */ /* 0x000fe200078e0287 */
[----:B------:R-:W-:-:S02]  /*1bb0*/  LOP3.LUT R135, R132, 0x80, RZ, 0xc0, !PT ;  /* 0x0000008084877812 */ /* 0x000fc400078ec0ff */
[C---:B------:R-:W-:Y:S01]  /*1bc0*/  LOP3.LUT R180, R179.reuse, 0x10, RZ, 0x3c, !PT ;  /* 0x00000010b3b47812 */ /* 0x040fe200078e3cff */
[----:B------:R-:W-:Y:S01]  /*1bd0*/  IMAD.SHL.U32 R132, R134, 0x10, RZ ;  /* 0x0000001086847824 */ /* 0x000fe200078e00ff */
[C---:B------:R-:W-:Y:S01]  /*1be0*/  LOP3.LUT R178, R179.reuse, 0x20, RZ, 0x3c, !PT ;  /* 0x00000020b3b27812 */ /* 0x040fe200078e3cff */
[----:B------:R-:W4:Y:S01]  /*1bf0*/  LDCU.64 UR8, c[0x0][0x390] ;  /* 0x00007200ff0877ac */ /* 0x000f220008000a00 */
[C---:B------:R-:W-:Y:S02]  /*1c00*/  LOP3.LUT R181, R179.reuse, 0x30, RZ, 0x3c, !PT ;  /* 0x00000030b3b57812 */ /* 0x040fe400078e3cff */
[C---:B------:R-:W-:Y:S01]  /*1c10*/  LOP3.LUT R182, R179.reuse, 0x40, RZ, 0x3c, !PT ;  /* 0x00000040b3b67812 */ /* 0x040fe200078e3cff */
[----:B------:R-:W5:Y:S01]  /*1c20*/  LDCU.64 UR18, c[0x0][0x390] ;  /* 0x00007200ff1277ac */ /* 0x000f620008000a00 */
[C---:B------:R-:W-:Y:S01]  /*1c30*/  LOP3.LUT R163, R179.reuse, 0x50, RZ, 0x3c, !PT ;  /* 0x00000050b3a37812 */ /* 0x040fe200078e3cff */
[----:B------:R-:W2:Y:S01]  /*1c40*/  @!P2 SYNCS.CCTL.IV [UR14+0x6000] ;  /* 0x00600000ff00a9b1 */ /* 0x000ea2000800000e */
[----:B------:R-:W-:Y:S01]  /*1c50*/  NOP ;  /* 0x0000000000007918 */ /* 0x000fe20000000000 */
[----:B--2---:R-:W-:Y:S01]  /*1c60*/  BAR.SYNC.DEFER_BLOCKING 0x0 ;  /* 0x0000000000007b1d */ /* 0x004fe20000010000 */
[----:B------:R-:W-:-:S02]  /*1c70*/  LOP3.LUT R177, R179, 0x60, RZ, 0x3c, !PT ;  /* 0x00000060b3b17812 */ /* 0x000fc400078e3cff */
[----:B------:R-:W-:Y:S02]  /*1c80*/  LOP3.LUT R176, R179, 0x70, RZ, 0x3c, !PT ;  /* 0x00000070b3b07812 */ /* 0x000fe400078e3cff */
[----:B------:R-:W-:Y:S01]  /*1c90*/  IADD3 R135, PT, PT, R135, UR14, R136 ;  /* 0x0000000e87877c10 */ /* 0x000fe2000fffe088 */
[----:B------:R-:W2:Y:S01]  /*1ca0*/  LDCU.64 UR10, c[0x0][0x390] ;  /* 0x00007200ff0a77ac */ /* 0x000ea20008000a00 */
[----:B------:R-:W-:Y:S01]  /*1cb0*/  LOP3.LUT R132, R132, R133, RZ, 0x3c, !PT ;  /* 0x0000008584847212 */ /* 0x000fe200078e3cff */
[----:B------:R-:W0:Y:S04]  /*1cc0*/  LDCU.64 UR20, c[0x0][0x390] ;  /* 0x00007200ff1477ac */ /* 0x000e280008000a00 */
[----:B------:R-:W-:Y:S01]  /*1cd0*/  IMAD.IADD R162, R132, 0x1, R135 ;  /* 0x0000000184a27824 */ /* 0x000fe200078e0287 */
[----:B------:R-:W0:Y:S01]  /*1ce0*/  LDCU.64 UR22, c[0x0][0x390] ;  /* 0x00007200ff1677ac */ /* 0x000e220008000a00 */
[----:B------:R-:W-:Y:S04]  /*1cf0*/  STS.128 [R179+UR14], R4 ;  /* 0x00000004b3007988 */ /* 0x000fe80008000c0e */
[----:B------:R-:W-:Y:S04]  /*1d00*/  STS.128 [R180+UR14], R8 ;  /* 0x00000008b4007988 */ /* 0x000fe80008000c0e */
[----:B------:R-:W-:Y:S04]  /*1d10*/  STS.128 [R178+UR14], R12 ;  /* 0x0000000cb2007988 */ /* 0x000fe80008000c0e */
[----:B------:R-:W-:Y:S04]  /*1d20*/  STS.128 [R181+UR14], R16 ;  /* 0x00000010b5007988 */ /* 0x000fe80008000c0e */
[----:B------:R-:W-:Y:S04]  /*1d30*/  STS.128 [R182+UR14], R20 ;  /* 0x00000014b6007988 */ /* 0x000fe80008000c0e */
[----:B------:R-:W-:Y:S04]  /*1d40*/  STS.128 [R163+UR14], R24 ;  /* 0x00000018a3007988 */ /* 0x000fe80008000c0e */
[----:B------:R-:W-:Y:S04]  /*1d50*/  STS.128 [R177+UR14], R28 ;  /* 0x0000001cb1007988 */ /* 0x000fe80008000c0e */
[----:B------:R-:W-:Y:S01]  /*1d60*/  STS.128 [R176+UR14], R32 ;  /* 0x00000020b0007988 */ /* 0x000fe20008000c0e */
[----:B------:R-:W-:Y:S06]  /*1d70*/  BAR.SYNC.DEFER_BLOCKING 0x0 ;  /* 0x0000000000007b1d */ /* 0x000fec0000010000 */
[----:B------:R-:W0:Y:S04]  /*1d80*/  LDSM.16.M88.4 R4, [R162] ;  /* 0x00000000a204783b */ /* 0x000e280000000200 */
[----:B------:R-:W-:Y:S04]  /*1d90*/  LDSM.16.M88.4 R144, [R162+0x100] ;  /* 0x00010000a290783b */ /* 0x000fe80000000200 */
[----:B------:R-:W-:Y:S04]  /*1da0*/  LDSM.16.M88.4 R140, [R162+0x200] ;  /* 0x00020000a28c783b */ /* 0x000fe80000000200 */
[----:B------:R-:W-:Y:S04]  /*1db0*/  LDSM.16.M88.4 R136, [R162+0x300] ;  /* 0x00030000a288783b */ /* 0x000fe80000000200 */
[----:B------:R-:W-:Y:S04]  /*1dc0*/  LDSM.16.M88.4 R132, [R162+0x400] ;  /* 0x00040000a284783b */ /* 0x000fe80000000200 */
[----:B------:R-:W-:Y:S04]  /*1dd0*/  LDSM.16.M88.4 R16, [R162+0x500] ;  /* 0x00050000a210783b */ /* 0x000fe80000000200 */
[----:B------:R-:W-:Y:S04]  /*1de0*/  LDSM.16.M88.4 R12, [R162+0x600] ;  /* 0x00060000a20c783b */ /* 0x000fe80000000200 */
[----:B------:R-:W-:Y:S01]  /*1df0*/  LDSM.16.M88.4 R8, [R162+0x700] ;  /* 0x00070000a208783b */ /* 0x000fe20000000200 */
[----:B------:R-:W-:Y:S06]  /*1e00*/  BAR.SYNC.DEFER_BLOCKING 0x0 ;  /* 0x0000000000007b1d */ /* 0x000fec0000010000 */
        /* <DEDUP_REMOVED lines=19> */
[----:B------:R0:W-:Y:S04]  /*1f40*/  STS.128 [R180+UR14], R72 ;  /* 0x00000048b4007988 */ /* 0x0001e80008000c0e */
[----:B------:R1:W-:Y:S04]  /*1f50*/  STS.128 [R178+UR14], R76 ;  /* 0x0000004cb2007988 */ /* 0x0003e80008000c0e */
[----:B------:R-:W-:Y:S04]  /*1f60*/  STS.128 [R181+UR14], R80 ;  /* 0x00000050b5007988 */ /* 0x000fe80008000c0e */
[----:B------:R-:W-:Y:S04]  /*1f70*/  STS.128 [R182+UR14], R84 ;  /* 0x00000054b6007988 */ /* 0x000fe80008000c0e */
[----:B------:R-:W-:Y:S01]  /*1f80*/  STS.128 [R163+UR14], R88 ;  /* 0x00000058a3007988 */ /* 0x000fe20008000c0e */
[----:B0-----:R-:W0:Y:S03]  /*1f90*/  LDC.64 R72, c[0x0][0x390] ;  /* 0x0000e400ff487b82 */ /* 0x001e260000000a00 */
[----:B------:R-:W-:Y:S04]  /*1fa0*/  STS.128 [R177+UR14], R92 ;  /* 0x0000005cb1007988 */ /* 0x000fe80008000c0e */
[----:B------:R5:W-:Y:S01]  /*1fb0*/  STS.128 [R176+UR14], R96 ;  /* 0x00000060b0007988 */ /* 0x000be20008000c0e */
[----:B------:R-:W2:Y:S08]  /*1fc0*/  LDC.64 R74, c[0x0][0x390] ;  /* 0x0000e400ff4a7b82 */ /* 0x000eb00000000a00 */
[----:B------:R-:W-:Y:S08]  /*1fd0*/  BAR.SYNC.DEFER_BLOCKING 0x0 ;  /* 0x0000000000007b1d */ /* 0x000ff00000010000 */
[----:B-1----:R-:W1:Y:S01]  /*1fe0*/  LDC.64 R76, c[0x0][0x390] ;  /* 0x0000e400ff4c7b82 */ /* 0x002e620000000a00 */
[----:B-----5:R-:W-:Y:S01]  /*1ff0*/  LEA R98, P4, R158, UR18, 0xa ;  /* 0x000000129e627c11 */ /* 0x020fe2000f8850ff */
[----:B0-----:R-:W-:-:S06]  /*2000*/  IMAD.WIDE.U32 R72, R0, 0x20, R72 ;  /* 0x0000002000487825 */ /* 0x001fcc00078e0048 */
[----:B------:R-:W0:Y:S01]  /*2010*/  LDC.64 R82, c[0x0][0x390] ;  /* 0x0000e400ff527b82 */ /* 0x000e220000000a00 */
[----:B------:R-:W-:Y:S02]  /*2020*/  IMAD.SHL.U32 R0, R157, 0x100, RZ ;  /* 0x000001009d007824 */ /* 0x000fe400078e00ff */
[----:B--2---:R-:W-:-:S05]  /*2030*/  IMAD.WIDE.U32 R74, R2, 0x400, R74 ;  /* 0x00000400024a7825 */ /* 0x004fca00078e004a */
[----:B------:R-:W2:Y:S01]  /*2040*/  LDC.64 R86, c[0x0][0x390] ;  /* 0x0000e400ff567b82 */ /* 0x000ea20000000a00 */
[----:B------:R-:W5:Y:S04]  /*2050*/  LDSM.16.M88.4 R172, [R162] ;  /* 0x00000000a2ac783b */ /* 0x000f680000000200 */
[----:B------:R-:W-:Y:S03]  /*2060*/  LDSM.16.M88.4 R168, [R162+0x100] ;  /* 0x00010000a2a8783b */ /* 0x000fe60000000200 */
[----:B------:R-:W0:Y:S01]  /*2070*/  LDC.64 R90, c[0x0][0x390] ;  /* 0x0000e400ff5a7b82 */ /* 0x000e220000000a00 */
[----:B------:R-:W-:Y:S04]  /*2080*/  LDSM.16.M88.4 R164, [R162+0x200] ;  /* 0x00020000a2a4783b */ /* 0x000fe80000000200 */
[----:B------:R-:W-:Y:S03]  /*2090*/  LDSM.16.M88.4 R68, [R162+0x300] ;  /* 0x00030000a244783b */ /* 0x000fe60000000200 */
[----:B------:R-:W2:Y:S01]  /*20a0*/  LDC.64 R88, c[0x0][0x390] ;  /* 0x0000e400ff587b82 */ /* 0x000ea20000000a00 */
[----:B------:R-:W-:Y:S04]  /*20b0*/  LDSM.16.M88.4 R64, [R162+0x400] ;  /* 0x00040000a240783b */ /* 0x000fe80000000200 */
[----:B------:R-:W-:Y:S03]  /*20c0*/  LDSM.16.M88.4 R60, [R162+0x500] ;  /* 0x00050000a23c783b */ /* 0x000fe60000000200 */
[----:B------:R-:W3:Y:S01]  /*20d0*/  LDC.64 R92, c[0x0][0x390] ;  /* 0x0000e400ff5c7b82 */ /* 0x000ee20000000a00 */
[----:B------:R-:W-:Y:S04]  /*20e0*/  LDSM.16.M88.4 R56, [R162+0x600] ;  /* 0x00060000a238783b */ /* 0x000fe80000000200 */
[----:B------:R-:W-:Y:S03]  /*20f0*/  LDSM.16.M88.4 R52, [R162+0x700] ;  /* 0x00070000a234783b */ /* 0x000fe60000000200 */
[----:B------:R-:W-:Y:S06]  /*2100*/  BAR.SYNC.DEFER_BLOCKING 0x0 ;  /* 0x0000000000007b1d */ /* 0x000fec0000010000 */
[----:B------:R-:W-:Y:S04]  /*2110*/  STS.128 [R179+UR14], R100 ;  /* 0x00000064b3007988 */ /* 0x000fe80008000c0e */
[----:B------:R1:W-:Y:S04]  /*2120*/  STS.128 [R180+UR14], R104 ;  /* 0x00000068b4007988 */ /* 0x0003e80008000c0e */
[----:B------:R-:W-:Y:S04]  /*2130*/  STS.128 [R178+UR14], R108 ;  /* 0x0000006cb2007988 */ /* 0x000fe80008000c0e */
[----:B------:R-:W-:Y:S04]  /*2140*/  STS.128 [R181+UR14], R112 ;  /* 0x00000070b5007988 */ /* 0x000fe80008000c0e */
[----:B------:R-:W-:Y:S04]  /*2150*/  STS.128 [R182+UR14], R116 ;  /* 0x00000074b6007988 */ /* 0x000fe80008000c0e */
[----:B------:R-:W-:Y:S01]  /*2160*/  STS.128 [R163+UR14], R120 ;  /* 0x00000078a3007988 */ /* 0x000fe20008000c0e */
[----:B-1----:R-:W-:-:S02]  /*2170*/  IMAD.SHL.U32 R105, R3, 0x4, RZ ;  /* 0x0000000403697824 */ /* 0x002fc400078e00ff */
[----:B------:R-:W-:Y:S01]  /*2180*/  IMAD.WIDE.U32 R2, R148, 0x400, R76 ;  /* 0x0000040094027825 */ /* 0x000fe200078e004c */
[----:B------:R-:W-:Y:S02]  /*2190*/  STS.128 [R177+UR14], R124 ;  /* 0x0000007cb1007988 */ /* 0x000fe40008000c0e */
[-C--:B------:R-:W-:Y:S01]  /*21a0*/  IADD3 R78, P0, PT, R72, R105.reuse, RZ ;  /* 0x00000069484e7210 */ /* 0x080fe20007f1e0ff */
[----:B0-----:R-:W-:Y:S01]  /*21b0*/  IMAD.WIDE.U32 R76, R149, 0x400, R82 ;  /* 0x00000400954c7825 */ /* 0x001fe200078e0052 */
[----:B------:R-:W-:Y:S01]  /*21c0*/  STS.128 [R176+UR14], R128 ;  /* 0x00000080b0007988 */ /* 0x000fe20008000c0e */
[----:B------:R-:W-:Y:S01]  /*21d0*/  BAR.SYNC.DEFER_BLOCKING 0x0 ;  /* 0x0000000000007b1d */ /* 0x000fe20000010000 */
[-C--:B------:R-:W-:Y:S01]  /*21e0*/  IADD3 R80, P2, PT, R74, R105.reuse, RZ ;  /* 0x000000694a507210 */ /* 0x080fe20007f5e0ff */
[----:B------:R-:W-:Y:S01]  /*21f0*/  IMAD.X R79, RZ, RZ, R73, P0 ;  /* 0x000000ffff4f7224 */ /* 0x000fe200000e0649 */
[----:B------:R-:W-:Y:S01]  /*2200*/  IADD3 R82, P0, PT, R2, R105, RZ ;  /* 0x0000006902527210 */ /* 0x000fe20007f1e0ff */
[----:B--2---:R-:W-:-:S04]  /*2210*/  IMAD.WIDE.U32 R72, R150, 0x400, R86 ;  /* 0x0000040096487825 */ /* 0x004fc800078e0056 */
[----:B------:R-:W-:Y:S01]  /*2220*/  IMAD.X R81, RZ, RZ, R75, P2 ;  /* 0x000000ffff517224 */ /* 0x000fe200010e064b */
[----:B------:R-:W-:Y:S01]  /*2230*/  IADD3 R84, P2, PT, R76, R105, RZ ;  /* 0x000000694c547210 */ /* 0x000fe20007f5e0ff */
[----:B------:R-:W-:-:S04]  /*2240*/  IMAD.WIDE.U32 R74, R152, 0x400, R90 ;  /* 0x00000400984a7825 */ /* 0x000fc800078e005a */
[----:B------:R-:W-:Y:S01]  /*2250*/  IMAD.X R83, RZ, RZ, R3, P0 ;  /* 0x000000ffff537224 */ /* 0x000fe200000e0603 */
[-C--:B------:R-:W-:Y:S01]  /*2260*/  IADD3 R86, P0, PT, R72, R105.reuse, RZ ;  /* 0x0000006948567210 */ /* 0x080fe20007f1e0ff */
[----:B------:R-:W-:Y:S02]  /*2270*/  IMAD.X R85, RZ, RZ, R77, P2 ;  /* 0x000000ffff557224 */ /* 0x000fe400010e064d */
[----:B------:R-:W-:Y:S01]  /*2280*/  IMAD.WIDE.U32 R2, R151, 0x400, R88 ;  /* 0x0000040097027825 */ /* 0x000fe200078e0058 */
[----:B------:R-:W-:-:S03]  /*2290*/  IADD3 R88, P2, PT, R74, R105, RZ ;  /* 0x000000694a587210 */ /* 0x000fc60007f5e0ff */
[----:B------:R-:W-:Y:S01]  /*22a0*/  IMAD.X R87, RZ, RZ, R73, P0 ;  /* 0x000000ffff577224 */ /* 0x000fe200000e0649 */
[-C--:B------:R-:W-:Y:S01]  /*22b0*/  IADD3 R2, P0, PT, R2, R105.reuse, RZ ;  /* 0x0000006902027210 */ /* 0x080fe20007f1e0ff */
[----:B------:R-:W-:Y:S01]  /*22c0*/  IMAD.X R89, RZ, RZ, R75, P2 ;  /* 0x000000ffff597224 */ /* 0x000fe200010e064b */
[----:B------:R-:W-:Y:S01]  /*22d0*/  LDSM.16.M88.4 R108, [R162+0x100] ;  /* 0x00010000a26c783b */ /* 0x000fe20000000200 */
[----:B---3--:R-:W-:Y:S01]  /*22e0*/  IMAD.WIDE.U32 R76, R153, 0x400, R92 ;  /* 0x00000400994c7825 */ /* 0x008fe200078e005c */
[----:B----4-:R-:W-:Y:S02]  /*22f0*/  LEA R94, P2, R155, UR8, 0xa ;  /* 0x000000089b5e7c11 */ /* 0x010fe4000f8450ff */
[----:B------:R-:W0:Y:S01]  /*2300*/  LDSM.16.M88.4 R72, [R162] ;  /* 0x00000000a248783b */ /* 0x000e220000000200 */
[----:B------:R-:W-:Y:S01]  /*2310*/  IMAD.X R3, RZ, RZ, R3, P0 ;  /* 0x000000ffff037224 */ /* 0x000fe200000e0603 */
[----:B------:R-:W-:Y:S01]  /*2320*/  LEA R104, P0, R157, UR4, 0xa ;  /* 0x000000049d687c11 */ /* 0x000fe2000f8050ff */
[----:B------:R-:W-:Y:S01]  /*2330*/  IMAD.SHL.U32 R90, R155, 0x100, RZ ;  /* 0x000001009b5a7824 */ /* 0x000fe200078e00ff */
[----:B------:R-:W1:Y:S01]  /*2340*/  LDSM.16.M88.4 R112, [R162+0x200] ;  /* 0x00020000a270783b */ /* 0x000e620000000200 */
[----:B------:R-:W-:Y:S01]  /*2350*/  IADD3 R76, P3, PT, R76, R105, RZ ;  /* 0x000000694c4c7210 */ /* 0x000fe20007f7e0ff */
[----:B------:R-:W-:Y:S01]  /*2360*/  IMAD.SHL.U32 R92, R158, 0x100, RZ ;  /* 0x000001009e5c7824 */ /* 0x000fe200078e00ff */
[----:B------:R-:W-:Y:S01]  /*2370*/  LEA.HI.X R99, R0, UR5, RZ, 0x2, P0 ;  /* 0x0000000500637c11 */ /* 0x000fe200080f14ff */
[----:B------:R-:W-:Y:S01]  /*2380*/  STG.E desc[UR16][R78.64], R4 ;  /* 0x000000044e007986 */ /* 0x000fe2000c101910 */
[C---:B------:R-:W-:Y:S01]  /*2390*/  IMAD.SHL.U32 R0, R154.reuse, 0x100, RZ ;  /* 0x000001009a007824 */ /* 0x040fe200078e00ff */
[----:B------:R-:W-:Y:S01]  /*23a0*/  LEA R154, P0, R154, UR6, 0xa ;  /* 0x000000069a9a7c11 */ /* 0x000fe2000f8050ff */
[----:B------:R-:W-:Y:S01]  /*23b0*/  IMAD.X R77, RZ, RZ, R77, P3 ;  /* 0x000000ffff4d7224 */ /* 0x000fe200018e064d */
[----:B------:R-:W-:Y:S01]  /*23c0*/  STG.E desc[UR16][R78.64+0x80], R20 ;  /* 0x000080144e007986 */ /* 0x000fe2000c101910 */
[----:B------:R-:W-:Y:S01]  /*23d0*/  IMAD.SHL.U32 R91, R156, 0x100, RZ ;  /* 0x000001009c5b7824 */ /* 0x000fe200078e00ff */
[----:B------:R-:W-:Y:S01]  /*23e0*/  LEA.HI.X R93, R0, UR7, RZ, 0x2, P0 ;  /* 0x00000007005d7c11 */ /* 0x000fe200080f14ff */
[----:B------:R-:W2:Y:S01]  /*23f0*/  LDCU.64 UR4, c[0x0][0x390] ;  /* 0x00007200ff0477ac */ /* 0x000ea20008000a00 */
[----:B-----5:R-:W-:Y:S01]  /*2400*/  STG.E desc[UR16][R78.64+0x100], R172 ;  /* 0x000100ac4e007986 */ /* 0x020fe2000c101910 */
[----:B------:R-:W-:-:S02]  /*2410*/  LEA.HI.X R95, R90, UR9, RZ, 0x2, P2 ;  /* 0x000000095a5f7c11 */ /* 0x000fc400090f14ff */
[----:B------:R-:W-:Y:S01]  /*2420*/  LEA R96, P3, R156, UR10, 0xa ;  /* 0x0000000a9c607c11 */ /* 0x000fe2000f8650ff */
[----:B------:R-:W-:Y:S01]  /*2430*/  STG.E desc[UR16][R78.64+0x200], R5 ;  /* 0x000200054e007986 */ /* 0x000fe2000c101910 */
[----:B------:R-:W-:Y:S02]  /*2440*/  LEA.HI.X R0, R92, UR19, RZ, 0x2, P4 ;  /* 0x000000135c007c11 */ /* 0x000fe4000a0f14ff */
[C---:B------:R-:W-:Y:S01]  /*2450*/  IADD3 R90, P2, PT, R105.reuse, R104, RZ ;  /* 0x00000068695a7210 */ /* 0x040fe20007f5e0ff */
[----:B------:R-:W-:Y:S01]  /*2460*/  STG.E desc[UR16][R78.64+0x280], R21 ;  /* 0x000280154e007986 */ /* 0x000fe2000c101910 */
[----:B------:R-:W-:Y:S02]  /*2470*/  IADD3 R92, P6, PT, R105, R154, RZ ;  /* 0x0000009a695c7210 */ /* 0x000fe40007fde0ff */
[----:B------:R-:W-:Y:S01]  /*2480*/  LEA.HI.X R97, R91, UR11, RZ, 0x2, P3 ;  /* 0x0000000b5b617c11 */ /* 0x000fe200098f14ff */
[----:B------:R-:W-:Y:S01]  /*2490*/  STG.E desc[UR16][R78.64+0x300], R173 ;  /* 0x000300ad4e007986 */ /* 0x000fe2000c101910 */
[----:B------:R-:W-:Y:S01]  /*24a0*/  IMAD.X R91, RZ, RZ, R99, P2 ;  /* 0x000000ffff5b7224 */ /* 0x000fe200010e0663 */
[----:B------:R-:W-:Y:S01]  /*24b0*/  IADD3 R94, P4, PT, R105, R94, RZ ;  /* 0x0000005e695e7210 */ /* 0x000fe20007f9e0ff */
[----:B------:R-:W-:Y:S01]  /*24c0*/  IMAD.X R93, RZ, RZ, R93, P6 ;  /* 0x000000ffff5d7224 */ /* 0x000fe200030e065d */
[----:B------:R-:W3:Y:S01]  /*24d0*/  LDSM.16.M88.4 R116, [R162+0x300] ;  /* 0x00030000a274783b */ /* 0x000ee20000000200 */
[C---:B------:R-:W-:Y:S01]  /*24e0*/  LEA R100, P0, R159.reuse, UR20, 0xa ;  /* 0x000000149f647c11 */ /* 0x040fe2000f8050ff */
[----:B------:R-:W-:Y:S01]  /*24f0*/  IMAD.SHL.U32 R159, R159, 0x100, RZ ;  /* 0x000001009f9f7824 */ /* 0x000fe200078e00ff */
[C---:B------:R-:W-:Y:S01]  /*2500*/  LEA R102, P3, R160.reuse, UR22, 0xa ;  /* 0x00000016a0667c11 */ /* 0x040fe2000f8650ff */
[----:B------:R-:W-:Y:S01]  /*2510*/  IMAD.X R95, RZ, RZ, R95, P4 ;  /* 0x000000ffff5f7224 */ /* 0x000fe200020e065f */
[----:B------:R-:W-:Y:S01]  /*2520*/  IADD3 R96, P5, PT, R105, R96, RZ ;  /* 0x0000006069607210 */ /* 0x000fe20007fbe0ff */
[----:B------:R-:W-:Y:S01]  /*2530*/  IMAD.SHL.U32 R160, R160, 0x100, RZ ;  /* 0x00000100a0a07824 */ /* 0x000fe200078e00ff */
[----:B--2---:R-:W-:Y:S01]  /*2540*/  LEA R104, P2, R161, UR4, 0xa ;  /* 0x00000004a1687c11 */ /* 0x004fe2000f8450ff */
[----:B0-----:R-:W-:Y:S01]  /*2550*/  STG.E desc[UR16][R78.64+0x180], R72 ;  /* 0x000180484e007986 */ /* 0x001fe2000c101910 */
[----:B------:R-:W-:Y:S01]  /*2560*/  IADD3 R98, P4, PT, R105, R98, RZ ;  /* 0x0000006269627210 */ /* 0x000fe20007f9e0ff */
[----:B------:R-:W-:Y:S01]  /*2570*/  IMAD.SHL.U32 R161, R161, 0x100, RZ ;  /* 0x00000100a1a17824 */ /* 0x000fe200078e00ff */
[----:B------:R-:W-:Y:S01]  /*2580*/  IADD3 R100, P6, PT, R105, R100, RZ ;  /* 0x0000006469647210 */ /* 0x000fe20007fde0ff */
[----:B------:R-:W-:Y:S01]  /*2590*/  STG.E desc[UR16][R78.64+0x380], R73 ;  /* 0x000380494e007986 */ /* 0x000fe2000c101910 */
[----:B------:R-:W-:Y:S01]  /*25a0*/  IMAD.X R97, RZ, RZ, R97, P5 ;  /* 0x000000ffff617224 */ /* 0x000fe200028e0661 */
[----:B------:R-:W-:Y:S01]  /*25b0*/  LEA.HI.X R159, R159, UR21, RZ, 0x2, P0 ;  /* 0x000000159f9f7c11 */ /* 0x000fe200080f14ff */
[----:B------:R-:W-:Y:S01]  /*25c0*/  IMAD.X R99, RZ, RZ, R0, P4 ;  /* 0x000000ffff637224 */ /* 0x000fe200020e0600 */
[----:B------:R-:W-:Y:S01]  /*25d0*/  STG.E desc[UR16][R80.64], R6 ;  /* 0x0000000650007986 */ /* 0x000fe2000c101910 */
[----:B------:R-:W-:-:S02]  /*25e0*/  IADD3 R102, P5, PT, R105, R102, RZ ;  /* 0x0000006669667210 */ /* 0x000fc40007fbe0ff */
[----:B------:R-:W-:Y:S01]  /*25f0*/  LEA.HI.X R160, R160, UR23, RZ, 0x2, P3 ;  /* 0x00000017a0a07c11 */ /* 0x000fe200098f14ff */
[----:B------:R-:W-:Y:S01]  /*2600*/  STG.E desc[UR16][R80.64+0x200], R7 ;  /* 0x0002000750007986 */ /* 0x000fe2000c101910 */
[----:B------:R-:W-:Y:S01]  /*2610*/  IADD3 R104, P4, PT, R105, R104, RZ ;  /* 0x0000006869687210 */ /* 0x000fe20007f9e0ff */
[----:B------:R-:W-:Y:S01]  /*2620*/  IMAD.X R101, RZ, RZ, R159, P6 ;  /* 0x000000ffff657224 */ /* 0x000fe200030e069f */
[----:B------:R-:W-:Y:S01]  /*2630*/  LEA.HI.X R161, R161, UR5, RZ, 0x2, P2 ;  /* 0x00000005a1a17c11 */ /* 0x000fe200090f14ff */
[----:B------:R-:W0:Y:S01]  /*2640*/  LDSM.16.M88.4 R4, [R162+0x400] ;  /* 0x00040000a204783b */ /* 0x000e220000000200 */
[----:B------:R-:W-:-:S03]  /*2650*/  IMAD.X R103, RZ, RZ, R160, P5 ;  /* 0x000000ffff677224 */ /* 0x000fc600028e06a0 */
[----:B------:R-:W-:Y:S01]  /*2660*/  STG.E desc[UR16][R80.64+0x80], R22 ;  /* 0x0000801650007986 */ /* 0x000fe2000c101910 */
[----:B------:R-:W-:-:S03]  /*2670*/  IMAD.X R105, RZ, RZ, R161, P4 ;  /* 0x000000ffff697224 */ /* 0x000fc600020e06a1 */
[----:B------:R-:W-:Y:S04]  /*2680*/  STG.E desc[UR16][R80.64+0x100], R174 ;  /* 0x000100ae50007986 */ /* 0x000fe8000c101910 */
        /* <DEDUP_REMOVED lines=26> */
[----:B-1----:R-:W-:Y:S04]  /*2830*/  STG.E desc[UR16][R86.64+0x180], R112 ;  /* 0x0001807056007986 */ /* 0x002fe8000c101910 */
        /* <DEDUP_REMOVED lines=13> */
[----:B------:R-:W1:Y:S04]  /*2910*/  LDSM.16.M88.4 R20, [R162+0x500] ;  /* 0x00050000a214783b */ /* 0x000e680000000200 */
[----:B------:R-:W-:Y:S04]  /*2920*/  STG.E desc[UR16][R88.64+0x280], R33 ;  /* 0x0002802158007986 */ /* 0x000fe8000c101910 */
[----:B------:R-:W-:Y:S04]  /*2930*/  STG.E desc[UR16][R88.64+0x300], R69 ;  /* 0x0003004558007986 */ /* 0x000fe8000c101910 */
[----:B---3--:R-:W-:Y:S04]  /*2940*/  STG.E desc[UR16][R88.64+0x180], R116 ;  /* 0x0001807458007986 */ /* 0x008fe8000c101910 */
        /* <DEDUP_REMOVED lines=15> */
[----:B0-----:R-:W-:Y:S04]  /*2a40*/  STG.E desc[UR16][R90.64+0x180], R4 ;  /* 0x000180045a007986 */ /* 0x001fe8000c101910 */
[----:B------:R-:W0:Y:S04]  /*2a50*/  LDSM.16.M88.4 R24, [R162+0x600] ;  /* 0x00060000a218783b */ /* 0x000e280000000200 */
[----:B------:R-:W-:Y:S04]  /*2a60*/  STG.E desc[UR16][R90.64+0x380], R5 ;  /* 0x000380055a007986 */ /* 0x000fe8000c101910 */
[----:B------:R-:W-:Y:S04]  /*2a70*/  STG.E desc[UR16][R92.64+0x180], R6 ;  /* 0x000180065c007986 */ /* 0x000fe8000c101910 */
[----:B------:R-:W-:Y:S04]  /*2a80*/  STG.E desc[UR16][R92.64+0x380], R7 ;  /* 0x000380075c007986 */ /* 0x000fe8000c101910 */
[----:B------:R-:W2:Y:S04]  /*2a90*/  LDSM.16.M88.4 R4, [R162+0x700] ;  /* 0x00070000a204783b */ /* 0x000ea80000000200 */
[----:B------:R3:W-:Y:S04]  /*2aa0*/  STG.E desc[UR16][R92.64], R134 ;  /* 0x000000865c007986 */ /* 0x0007e8000c101910 */
        /* <DEDUP_REMOVED lines=11> */
[----:B-1----:R3:W-:Y:S04]  /*2b60*/  STG.E desc[UR16][R94.64+0x180], R20 ;  /* 0x000180145e007986 */ /* 0x0027e8000c101910 */
        /* <DEDUP_REMOVED lines=15> */
[----:B0-----:R3:W-:Y:S04]  /*2c60*/  STG.E desc[UR16][R98.64+0x180], R24 ;  /* 0x0001801862007986 */ /* 0x0017e8000c101910 */
        /* <DEDUP_REMOVED lines=15> */
[----:B--2---:R3:W-:Y:S04]  /*2d60*/  STG.E desc[UR16][R102.64+0x180], R4 ;  /* 0x0001800466007986 */ /* 0x0047e8000c101910 */
        /* <DEDUP_REMOVED lines=8> */
[----:B------:R3:W-:Y:S01]  /*2df0*/  STG.E desc[UR16][R104.64+0x380], R7 ;  /* 0x0003800768007986 */ /* 0x0007e2000c101910 */
[----:B------:R-:W-:Y:S06]  /*2e00*/  BAR.SYNC.DEFER_BLOCKING 0x0 ;  /* 0x0000000000007b1d */ /* 0x000fec0000010000 */
[----:B------:R-:W-:Y:S05]  /*2e10*/  @P1 BRA `(.L_x_8) ;  /* 0x00000000009c1947 */ /* 0x000fea0003800000 */
[----:B------:R-:W-:Y:S01]  /*2e20*/  NOP ;  /* 0x0000000000007918 */ /* 0x000fe20000000000 */
[----:B------:R-:W-:Y:S01]  /*2e30*/  UMOV UR4, 0x50 ;  /* 0x0000005000047882 */ /* 0x000fe20000000000 */
[----:B------:R-:W-:Y:S01]  /*2e40*/  IMAD.U32 R0, RZ, RZ, UR15 ;  /* 0x0000000fff007e24 */ /* 0x000fe2000f8e00ff */
[----:B------:R-:W-:Y:S01]  /*2e50*/  ULEA UR13, UR13, UR4, 0x18 ;  /* 0x000000040d0d7291 */ /* 0x000fe2000f8ec0ff */
[----:B------:R-:W-:Y:S02]  /*2e60*/  IMAD.MOV.U32 R3, RZ, RZ, 0xff ;  /* 0x000000ffff037424 */ /* 0x000fe400078e00ff */
[----:B---3--:R-:W-:Y:S01]  /*2e70*/  IMAD.MOV.U32 R7, RZ, RZ, 0x1 ;  /* 0x00000001ff077424 */ /* 0x008fe200078e00ff */
[----:B------:R-:W-:-:S04]  /*2e80*/  LOP3.LUT R0, R0, 0xffff, RZ, 0xc0, !PT ;  /* 0x0000ffff00007812 */ /* 0x000fc800078ec0ff */
[----:B------:R-:W-:Y:S01]  /*2e90*/  SHF.R.U32.HI R0, RZ, 0x5, R0 ;  /* 0x00000005ff007819 */ /* 0x000fe20000011600 */
[----:B------:R-:W0:Y:S04]  /*2ea0*/  LDS R5, [UR13] ;  /* 0x0000000dff057984 */ /* 0x000e280008000800 */
[----:B------:R-:W-:Y:S01]  /*2eb0*/  VIADD R2, R0, 0x10 ;  /* 0x0000001000027836 */ /* 0x000fe20000000000 */
[----:B------:R-:W-:-:S04]  /*2ec0*/  SHF.L.U32 R0, R3, R0, RZ ;  /* 0x0000000003007219 */ /* 0x000fc800000006ff */
[----:B------:R-:W-:-:S04]  /*2ed0*/  SHF.L.U32 R3, R7, R2, RZ ;  /* 0x0000000207037219 */ /* 0x000fc800000006ff */
[----:B------:R-:W-:-:S04]  /*2ee0*/  LOP3.LUT R0, R3, R0, RZ, 0xfc, !PT ;  /* 0x0000000003007212 */ /* 0x000fc800078efcff */
[C---:B------:R-:W-:Y:S02]  /*2ef0*/  LOP3.LUT R2, R0.reuse, 0xffff, RZ, 0xc0, !PT ;  /* 0x0000ffff00027812 */ /* 0x040fe400078ec0ff */
[----:B0-----:R-:W-:-:S04]  /*2f00*/  LOP3.LUT R3, R0, 0xffff, R5, 0x80, !PT ;  /* 0x0000ffff00037812 */ /* 0x001fc800078e8005 */
[----:B------:R-:W-:-:S13]  /*2f10*/  ISETP.NE.AND P0, PT, R3, R2, PT ;  /* 0x000000020300720c */ /* 0x000fda0003f05270 */
[----:B------:R-:W-:Y:S05]  /*2f20*/  @P0 BRA `(.L_x_9) ;  /* 0x0000000000500947 */ /* 0x000fea0003800000 */
[----:B------:R-:W-:Y:S02]  /*2f30*/  SHF.R.U32.HI R5, RZ, 0x10, R5 ;  /* 0x00000010ff057819 */ /* 0x000fe40000011605 */
[----:B------:R-:W-:-:S04]  /*2f40*/  SHF.R.U32.HI R2, RZ, 0x10, R0 ;  /* 0x00000010ff027819 */ /* 0x000fc80000011600 */
[----:B------:R-:W-:-:S04]  /*2f50*/  LOP3.LUT R5, R5, R2, RZ, 0xc0, !PT ;  /* 0x0000000205057212 */ /* 0x000fc800078ec0ff */
[----:B------:R-:W-:-:S13]  /*2f60*/  ISETP.NE.AND P0, PT, R5, R2, PT ;  /* 0x000000020500720c */ /* 0x000fda0003f05270 */
[----:B------:R-:W-:Y:S05]  /*2f70*/  @P0 BRA `(.L_x_10) ;  /* 0x0000000000300947 */ /* 0x000fea0003800000 */
[----:B------:R-:W-:Y:S01]  /*2f80*/  R2UR UR4, R0 ;  /* 0x00000000000472ca */ /* 0x000fe200000e0000 */
[----:B------:R-:W-:Y:S01]  /*2f90*/  VOTEU.ANY UR5, UPT, PT ;  /* 0x0000000000057886 */ /* 0x000fe200038e0100 */
[----:B------:R-:W0:Y:S01]  /*2fa0*/  S2R R0, SR_LANEID ;  /* 0x0000000000007919 */ /* 0x000e220000000000 */
[----:B------:R-:W-:-:S10]  /*2fb0*/  UFLO.U32 UR5, UR5 ;  /* 0x00000005000572bd */ /* 0x000fd400080e0000 */
[----:B------:R-:W-:-:S06]  /*2fc0*/  ULOP3.LUT UR4, URZ, UR4, URZ, 0x33, !UPT ;  /* 0x00000004ff047292 */ /* 0x000fcc000f8e33ff */
[----:B------:R-:W-:-:S04]  /*2fd0*/  IMAD.U32 R2, RZ, RZ, UR4 ;  /* 0x00000004ff027e24 */ /* 0x000fc8000f8e00ff */
[----:B------:R-:W1:Y:S02]  /*2fe0*/  REDUX UR6, R2 ;  /* 0x00000000020673c4 */ /* 0x000e640000000000 */
[----:B------:R2:W-:Y:S01]  /*2ff0*/  UTCATOMSWS.AND URZ, UR4 ;  /* 0x0000000400ff79e3 */ /* 0x0005e20008000000 */
[----:B0-----:R-:W-:Y:S01]  /*3000*/  ISETP.EQ.U32.AND P0, PT, R0, UR5, PT ;  /* 0x0000000500007c0c */ /* 0x001fe2000bf02070 */
[----:B-1----:R-:W-:-:S12]  /*3010*/  IMAD.U32 R0, RZ, RZ, UR6 ;  /* 0x00000006ff007e24 */ /* 0x002fd8000f8e00ff */
[----:B------:R2:W-:Y:S01]  /*3020*/  @P0 ATOMS.AND RZ, [UR13], R0 ;  /* 0x00000000ffff098c */ /* 0x0005e2000a80000d */
[----:B------:R-:W-:Y:S05]  /*3030*/  BRA `(.L_x_8) ;  /* 0x0000000000147947 */ /* 0x000fea0003800000 */
.L_x_10:
[----:B------:R-:W-:-:S07]  /*3040*/  MOV R2, 0x3060 ;  /* 0x0000306000027802 */ /* 0x000fce0000000f00 */
[----:B------:R-:W-:Y:S05]  /*3050*/  CALL.REL.NOINC `($__internal_0_$__cuda_sm10x_tcgen05_guardrail_trap_col_being_dealloced_not_returned_by_alloc) ;  /* 0x0000000000207944 */ /* 0x000fea0003c00000 */
[----:B------:R-:W-:Y:S05]  /*3060*/  BRA `(.L_x_8) ;  /* 0x0000000000087947 */ /* 0x000fea0003800000 */
.L_x_9:
[----:B------:R-:W-:-:S07]  /*3070*/  MOV R2, 0x3090 ;  /* 0x0000309000027802 */ /* 0x000fce0000000f00 */
[----:B------:R-:W-:Y:S05]  /*3080*/  CALL.REL.NOINC `($__internal_2_$__cuda_sm10x_tcgen05_guardrail_trap_unallocated_columns_being_dealloced) ;  /* 0x00000000002c7944 */ /* 0x000fea0003c00000 */
.L_x_8:
[----:B------:R-:W-:Y:S01]  /*3090*/  NOP ;  /* 0x0000000000007918 */ /* 0x000fe20000000000 */
[----:B--2---:R-:W-:Y:S05]  /*30a0*/  EXIT ;  /* 0x000000000000794d */ /* 0x004fea0003800000 */
.L_x_7:
[----:B------:R-:W1:Y:S02]  /*30b0*/  SYNCS.PHASECHK.TRANS64.TRYWAIT P0, [UR14+0x6000], RZ ;  /* 0x006000ffff0075a7 */ /* 0x000e64000800110e */
[----:B-1----:R-:W-:Y:S05]  /*30c0*/  @!P0 BRA `(.L_x_7) ;  /* 0xfffffffc00f88947 */ /* 0x002fea000383ffff */
[----:B------:R-:W-:Y:S05]  /*30d0*/  BRA `(.L_x_11) ;  /* 0xffffffe800887947 */ /* 0x000fea000383ffff */
        .weak           $__internal_0_$__cuda_sm10x_tcgen05_guardrail_trap_col_being_dealloced_not_returned_by_alloc
        .type           $__internal_0_$__cuda_sm10x_tcgen05_guardrail_trap_col_being_dealloced_not_returned_by_alloc,@function
        .size           $__internal_0_$__cuda_sm10x_tcgen05_guardrail_trap_col_being_dealloced_not_returned_by_alloc,($__internal_1_$__cuda_sm10x_tcgen05_guardrail_trap_phase_invalid_during_alloc - $__internal_0_$__cuda_sm10x_tcgen05_guardrail_trap_col_being_dealloced_not_returned_by_alloc)
$__internal_0_$__cuda_sm10x_tcgen05_guardrail_trap_col_being_dealloced_not_returned_by_alloc:
[----:B------:R-:W-:Y:S05]  /*30e0*/  BPT.TRAP 0x1 ;  /* 0x000000040000795c */ /* 0x000fea0000300000 */
[----:B------:R-:W-:-:S04]  /*30f0*/  IMAD.MOV.U32 R3, RZ, RZ, 0x0 ;  /* 0x00000000ff037424 */ /* 0x000fc800078e00ff */
[----:B------:R-:W-:Y:S05]  /*3100*/  RET.REL.NODEC R2 `(gluon_mma) ;  /* 0xffffffcc02bc7950 */ /* 0x000fea0003c3ffff */
        .weak           $__internal_1_$__cuda_sm10x_tcgen05_guardrail_trap_phase_invalid_during_alloc
        .type           $__internal_1_$__cuda_sm10x_tcgen05_guardrail_trap_phase_invalid_during_alloc,@function
        .size           $__internal_1_$__cuda_sm10x_tcgen05_guardrail_trap_phase_invalid_during_alloc,($__internal_2_$__cuda_sm10x_tcgen05_guardrail_trap_unallocated_columns_being_dealloced - $__internal_1_$__cuda_sm10x_tcgen05_guardrail_trap_phase_invalid_during_alloc)
$__internal_1_$__cuda_sm10x_tcgen05_guardrail_trap_phase_invalid_during_alloc:
[----:B------:R-:W-:Y:S05]  /*3110*/  BPT.TRAP 0x1 ;  /* 0x000000040000795c */ /* 0x000fea0000300000 */
[----:B------:R-:W-:-:S04]  /*3120*/  IMAD.MOV.U32 R3, RZ, RZ, 0x0 ;  /* 0x00000000ff037424 */ /* 0x000fc800078e00ff */
[----:B------:R-:W-:Y:S05]  /*3130*/  RET.REL.NODEC R2 `(gluon_mma) ;  /* 0xffffffcc02b07950 */ /* 0x000fea0003c3ffff */
        .weak           $__internal_2_$__cuda_sm10x_tcgen05_guardrail_trap_unallocated_columns_being_dealloced
        .type           $__internal_2_$__cuda_sm10x_tcgen05_guardrail_trap_unallocated_columns_being_dealloced,@function
        .size           $__internal_2_$__cuda_sm10x_tcgen05_guardrail_trap_unallocated_columns_being_dealloced,(.L_x_15 - $__internal_2_$__cuda_sm10x_tcgen05_guardrail_trap_unallocated_columns_being_dealloced)
$__internal_2_$__cuda_sm10x_tcgen05_guardrail_trap_unallocated_columns_being_dealloced:
[----:B------:R-:W-:Y:S05]  /*3140*/  BPT.TRAP 0x1 ;  /* 0x000000040000795c */ /* 0x000fea0000300000 */
[----:B------:R-:W-:-:S04]  /*3150*/  IMAD.MOV.U32 R3, RZ, RZ, 0x0 ;  /* 0x00000000ff037424 */ /* 0x000fc800078e00ff */
[----:B------:R-:W-:Y:S05]  /*3160*/  RET.REL.NODEC R2 `(gluon_mma) ;  /* 0xffffffcc02a47950 */ /* 0x000fea0003c3ffff */
.L_x_12:
[----:B------:R-:W-:-:S00]  /*3170*/  BRA `(.L_x_12) ;  /* 0xfffffffc00fc7947 */ /* 0x000fc0000383ffff */
[----:B------:R-:W-:-:S00]  /*3180*/  NOP ;  /* 0x0000000000007918 */ /* 0x000fc00000000000 */
[----:B------:R-:W-:-:S00]  /*3190*/  NOP ;  /* 0x0000000000007918 */ /* 0x000fc00000000000 */
[----:B------:R-:W-:-:S00]  /*31a0*/  NOP ;  /* 0x0000000000007918 */ /* 0x000fc00000000000 */
[----:B------:R-:W-:-:S00]  /*31b0*/  NOP ;  /* 0x0000000000007918 */ /* 0x000fc00000000000 */
[----:B------:R-:W-:-:S00]  /*31c0*/  NOP ;  /* 0x0000000000007918 */ /* 0x000fc00000000000 */
[----:B------:R-:W-:-:S00]  /*31d0*/  NOP ;  /* 0x0000000000007918 */ /* 0x000fc00000000000 */
[----:B------:R-:W-:-:S00]  /*31e0*/  NOP ;  /* 0x0000000000007918 */ /* 0x000fc00000000000 */
[----:B------:R-:W-:-:S00]  /*31f0*/  NOP ;  /* 0x0000000000007918 */ /* 0x000fc00000000000 */
.L_x_15:


//--------------------- .nv.shared.gluon_mma      --------------------------
	.section	.nv.shared.gluon_mma,"aw",@nobits
	.sectionflags	@""
	.align	16
	.zero		1024


//--------------------- .nv.shared.reserved.0     --------------------------
	.section	.nv.shared.reserved.0,"aw",@nobits
	.align	8
	.weak		__nv_reservedSMEM_offset_0_alias
	.size		__nv_reservedSMEM_offset_0_alias, 0, 64
	.other		__nv_reservedSMEM_offset_0_alias,@"STO_CUDA_RESERVED_SHARED STV_DEFAULT"
__nv_reservedSMEM_offset_0_alias:
	.zero		0
.nv.shared.reserved.0:
	.zero		64
	.weak		__nv_reservedSMEM_allocation_phase
	.type		__nv_reservedSMEM_allocation_phase,@object
	.size		__nv_reservedSMEM_allocation_phase,(.L_0 - __nv_reservedSMEM_allocation_phase)
__nv_reservedSMEM_allocation_phase:
	.zero		1
.L_0:
	.zero		7
	.weak		__nv_reservedSMEM_devtool_atexit_pc
	.type		__nv_reservedSMEM_devtool_atexit_pc,@object
	.size		__nv_reservedSMEM_devtool_atexit_pc,(__nv_reservedSMEM_allocation_mask - __nv_reservedSMEM_devtool_atexit_pc)
__nv_reservedSMEM_devtool_atexit_pc:
	.zero		8
	.weak		__nv_reservedSMEM_allocation_mask
	.type		__nv_reservedSMEM_allocation_mask,@object
	.size		__nv_reservedSMEM_allocation_mask,(.L_2 - __nv_reservedSMEM_allocation_mask)
__nv_reservedSMEM_allocation_mask:
	.zero		4
.L_2:


//--------------------- .nv.constant0.gluon_mma   --------------------------
	.section	.nv.constant0.gluon_mma,"a",@progbits
	.sectionflags	@""
	.align	4
.nv.constant0.gluon_mma:
	.zero		936


//--------------------- SYMBOLS --------------------------

	.type		.nv.reservedSmem.offset0,@object
	.size		.nv.reservedSmem.offset0,0x4
	.type		.nv.reservedSmem.cap,@object
	.size		.nv.reservedSmem.cap,0x4
